	.target	sm_90a

	.elftype	@"ET_EXEC"


//--------------------- .note.nv.tkinfo           --------------------------
	.section	.note.nv.tkinfo,"",@"SHT_NOTE"
	.sectionflags	@"SHF_NOTE_NV_TKINFO"
	.tkinfo
        /*0018*/ 	.word	0x00000002
        /*0030*/ 	.string	""
        /*0030*/ 	.string	"ptxas"
        /*0030*/ 	.string	"Cuda compilation tools, release 13.0, V13.0.88"
        /*0030*/ 	.string	"Build cuda_13.0.r13.0/compiler.36424714_0"
        /*0030*/ 	.string	"-arch sm_90a -m 64 "



//--------------------- .note.nv.cuinfo           --------------------------
	.section	.note.nv.cuinfo,"",@"SHT_NOTE"
	.sectionflags	@"SHF_NOTE_NV_CUINFO"
        /*0018*/ 	.short	0x0002
        /*001a*/ 	.short	0x005a
        /*001c*/ 	.short	0x0082
	.zero		2


//--------------------- .nv.info                  --------------------------
	.section	.nv.info,"",@"SHT_CUDA_INFO"
	.align	4


	//----- nvinfo : EIATTR_REGCOUNT
	.align		4
        /*0000*/ 	.byte	0x04, 0x2f
        /*0002*/ 	.short	(.L_15 - .L_14)
	.align		4
.L_14:
        /*0004*/ 	.word	index@(_ZN7cutlass13device_kernelINS_4gemm6kernel13GemmUniversalIN4cute5tupleIJiiiiEEENS1_10collective13CollectiveMmaINS1_34MainloopSm90TmaGmmaWarpSpecializedILi3ENS5_IJNS4_1CILi2EEESB_NSA_ILi1EEEEEENS1_32KernelTmaWarpSpecializedPingpongEEENS5_IJNSA_ILi64EEESG_NSA_ILi128EEEEEEfNS5_IJlSC_lEEEfSJ_NS4_8TiledMMAINS4_8MMA_AtomIJNS4_4SM904GMMA29MMA_64x64x8_F32TF32TF32_SS_TNILNSN_7ScaleInE1ELSP_1EEEEEENS4_6LayoutINS5_IJSC_SC_SC_EEENS5_IJNSA_ILi0EEESU_SU_EEEEENS5_IJNS4_10UnderscoreESX_SX_EEEEENS4_23SM90_TMA_LOAD_MULTICASTENS4_14ComposedLayoutINS4_7SwizzleILi3ELi4ELi3EEENS4_18smem_ptr_flag_bitsILi32EEENSS_INS5_IJNSA_ILi8EEENSA_ILi32EEEEEENS5_IJS17_SC_EEEEEEEvNS4_8identityES10_S1B_vS1C_EENS_8epilogue10collective6detail29Sm90TmaWarpSpecializedAdapterINS1F_15DefaultEpilogueIfSJ_SJ_NS1E_6thread17LinearCombinationIfLi1EffLNS1J_9ScaleType4KindE0ELNS_15FloatRoundStyleE2EfEENS1_15EpilogueDefaultEEEEEvvEEEEvNT_6ParamsE)
        /*0008*/ 	.word	0x000000a8


	//----- nvinfo : EIATTR_FRAME_SIZE
	.align		4
.L_15:
        /*000c*/ 	.byte	0x04, 0x11
        /*000e*/ 	.short	(.L_17 - .L_16)
	.align		4
.L_16:
        /*0010*/ 	.word	index@(_ZN7cutlass13device_kernelINS_4gemm6kernel13GemmUniversalIN4cute5tupleIJiiiiEEENS1_10collective13CollectiveMmaINS1_34MainloopSm90TmaGmmaWarpSpecializedILi3ENS5_IJNS4_1CILi2EEESB_NSA_ILi1EEEEEENS1_32KernelTmaWarpSpecializedPingpongEEENS5_IJNSA_ILi64EEESG_NSA_ILi128EEEEEEfNS5_IJlSC_lEEEfSJ_NS4_8TiledMMAINS4_8MMA_AtomIJNS4_4SM904GMMA29MMA_64x64x8_F32TF32TF32_SS_TNILNSN_7ScaleInE1ELSP_1EEEEEENS4_6LayoutINS5_IJSC_SC_SC_EEENS5_IJNSA_ILi0EEESU_SU_EEEEENS5_IJNS4_10UnderscoreESX_SX_EEEEENS4_23SM90_TMA_LOAD_MULTICASTENS4_14ComposedLayoutINS4_7SwizzleILi3ELi4ELi3EEENS4_18smem_ptr_flag_bitsILi32EEENSS_INS5_IJNSA_ILi8EEENSA_ILi32EEEEEENS5_IJS17_SC_EEEEEEEvNS4_8identityES10_S1B_vS1C_EENS_8epilogue10collective6detail29Sm90TmaWarpSpecializedAdapterINS1F_15DefaultEpilogueIfSJ_SJ_NS1E_6thread17LinearCombinationIfLi1EffLNS1J_9ScaleType4KindE0ELNS_15FloatRoundStyleE2EfEENS1_15EpilogueDefaultEEEEEvvEEEEvNT_6ParamsE)
        /*0014*/ 	.word	0x00000008


	//----- nvinfo : EIATTR_MIN_STACK_SIZE
	.align		4
.L_17:
        /*0018*/ 	.byte	0x04, 0x12
        /*001a*/ 	.short	(.L_19 - .L_18)
	.align		4
.L_18:
        /*001c*/ 	.word	index@(_ZN7cutlass13device_kernelINS_4gemm6kernel13GemmUniversalIN4cute5tupleIJiiiiEEENS1_10collective13CollectiveMmaINS1_34MainloopSm90TmaGmmaWarpSpecializedILi3ENS5_IJNS4_1CILi2EEESB_NSA_ILi1EEEEEENS1_32KernelTmaWarpSpecializedPingpongEEENS5_IJNSA_ILi64EEESG_NSA_ILi128EEEEEEfNS5_IJlSC_lEEEfSJ_NS4_8TiledMMAINS4_8MMA_AtomIJNS4_4SM904GMMA29MMA_64x64x8_F32TF32TF32_SS_TNILNSN_7ScaleInE1ELSP_1EEEEEENS4_6LayoutINS5_IJSC_SC_SC_EEENS5_IJNSA_ILi0EEESU_SU_EEEEENS5_IJNS4_10UnderscoreESX_SX_EEEEENS4_23SM90_TMA_LOAD_MULTICASTENS4_14ComposedLayoutINS4_7SwizzleILi3ELi4ELi3EEENS4_18smem_ptr_flag_bitsILi32EEENSS_INS5_IJNSA_ILi8EEENSA_ILi32EEEEEENS5_IJS17_SC_EEEEEEEvNS4_8identityES10_S1B_vS1C_EENS_8epilogue10collective6detail29Sm90TmaWarpSpecializedAdapterINS1F_15DefaultEpilogueIfSJ_SJ_NS1E_6thread17LinearCombinationIfLi1EffLNS1J_9ScaleType4KindE0ELNS_15FloatRoundStyleE2EfEENS1_15EpilogueDefaultEEEEEvvEEEEvNT_6ParamsE)
        /*0020*/ 	.word	0x00000008
.L_19:


//--------------------- .nv.compat                --------------------------
	.section	.nv.compat,"",@"SHT_CUDA_COMPAT_INFO"
	.align	4
        /*0000*/ 	.byte	0x02, 0x09, 0x01, 0x00, 0x02, 0x02, 0x04, 0x00, 0x02, 0x05, 0x05, 0x00, 0x03, 0x07, 0x01, 0x01
        /*0010*/ 	.byte	0x02, 0x03, 0x01, 0x00, 0x02, 0x06, 0x01, 0x00, 0x04, 0x0b, 0x08, 0x00, 0x00, 0x00, 0x00, 0x00
        /*0020*/ 	.byte	0x00, 0x00, 0x00, 0x00


//--------------------- .nv.info._ZN7cutlass13device_kernelINS_4gemm6kernel13GemmUniversalIN4cute5tupleIJiiiiEEENS1_10collective13CollectiveMmaINS1_34MainloopSm90TmaGmmaWarpSpecializedILi3ENS5_IJNS4_1CILi2EEESB_NSA_ILi1EEEEEENS1_32KernelTmaWarpSpecializedPingpongEEENS5_IJNSA_ILi64EEESG_NSA_ILi128EEEEEEfNS5_IJlSC_lEEEfSJ_NS4_8TiledMMAINS4_8MMA_AtomIJNS4_4SM904GMMA29MMA_64x64x8_F32TF32TF32_SS_TNILNSN_7ScaleInE1ELSP_1EEEEEENS4_6LayoutINS5_IJSC_SC_SC_EEENS5_IJNSA_ILi0EEESU_SU_EEEEENS5_IJNS4_10UnderscoreESX_SX_EEEEENS4_23SM90_TMA_LOAD_MULTICASTENS4_14ComposedLayoutINS4_7SwizzleILi3ELi4ELi3EEENS4_18smem_ptr_flag_bitsILi32EEENSS_INS5_IJNSA_ILi8EEENSA_ILi32EEEEEENS5_IJS17_SC_EEEEEEEvNS4_8identityES10_S1B_vS1C_EENS_8epilogue10collective6detail29Sm90TmaWarpSpecializedAdapterINS1F_15DefaultEpilogueIfSJ_SJ_NS1E_6thread17LinearCombinationIfLi1EffLNS1J_9ScaleType4KindE0ELNS_15FloatRoundStyleE2EfEENS1_15EpilogueDefaultEEEEEvvEEEEvNT_6ParamsE --------------------------
	.section	.nv.info._ZN7cutlass13device_kernelINS_4gemm6kernel13GemmUniversalIN4cute5tupleIJiiiiEEENS1_10collective13CollectiveMmaINS1_34MainloopSm90TmaGmmaWarpSpecializedILi3ENS5_IJNS4_1CILi2EEESB_NSA_ILi1EEEEEENS1_32KernelTmaWarpSpecializedPingpongEEENS5_IJNSA_ILi64EEESG_NSA_ILi128EEEEEEfNS5_IJlSC_lEEEfSJ_NS4_8TiledMMAINS4_8MMA_AtomIJNS4_4SM904GMMA29MMA_64x64x8_F32TF32TF32_SS_TNILNSN_7ScaleInE1ELSP_1EEEEEENS4_6LayoutINS5_IJSC_SC_SC_EEENS5_IJNSA_ILi0EEESU_SU_EEEEENS5_IJNS4_10UnderscoreESX_SX_EEEEENS4_23SM90_TMA_LOAD_MULTICASTENS4_14ComposedLayoutINS4_7SwizzleILi3ELi4ELi3EEENS4_18smem_ptr_flag_bitsILi32EEENSS_INS5_IJNSA_ILi8EEENSA_ILi32EEEEEENS5_IJS17_SC_EEEEEEEvNS4_8identityES10_S1B_vS1C_EENS_8epilogue10collective6detail29Sm90TmaWarpSpecializedAdapterINS1F_15DefaultEpilogueIfSJ_SJ_NS1E_6thread17LinearCombinationIfLi1EffLNS1J_9ScaleType4KindE0ELNS_15FloatRoundStyleE2EfEENS1_15EpilogueDefaultEEEEEvvEEEEvNT_6ParamsE,"",@"SHT_CUDA_INFO"
	.sectionflags	@""
	.align	4


	//----- nvinfo : EIATTR_CUDA_API_VERSION
	.align		4
        /*0000*/ 	.byte	0x04, 0x37
        /*0002*/ 	.short	(.L_21 - .L_20)
.L_20:
        /*0004*/ 	.word	0x00000082


	//----- nvinfo : EIATTR_KPARAM_INFO
	.align		4
.L_21:
        /*0008*/ 	.byte	0x04, 0x17
        /*000a*/ 	.short	(.L_23 - .L_22)
.L_22:
        /*000c*/ 	.word	0x00000000
        /*0010*/ 	.short	0x0000
        /*0012*/ 	.short	0x0070
        /*0014*/ 	.byte	0x00, 0xf0, 0x01, 0x10


	//----- nvinfo : EIATTR_SPARSE_MMA_MASK
	.align		4
.L_23:
        /*0018*/ 	.byte	0x03, 0x50
        /*001a*/ 	.short	0x0000


	//----- nvinfo : EIATTR_MAXREG_COUNT
	.align		4
        /*001c*/ 	.byte	0x03, 0x1b
        /*001e*/ 	.short	0x00a8


	//----- nvinfo : EIATTR_NUM_BARRIERS
	.align		4
        /*0020*/ 	.byte	0x02, 0x4c
        /*0022*/ 	.byte	0x01
	.zero		1


	//----- nvinfo : EIATTR_EXTERNS
	.align		4
        /*0024*/ 	.byte	0x04, 0x0f
        /*0026*/ 	.short	(.L_25 - .L_24)


	//   ....[0]....
	.align		4
.L_24:
        /*0028*/ 	.word	index@(__assertfail)


	//----- nvinfo : EIATTR_ANNOTATIONS
	.align		4
.L_25:
        /*002c*/ 	.byte	0x04, 0x55
        /*002e*/ 	.short	(.L_27 - .L_26)


	//   ....[0]....
.L_26:
        /*0030*/ 	.word	0x00000001
        /*0034*/ 	.byte	0x90, 0x0d, 0x00, 0x00, 0x01, 0x00, 0x00, 0x00, 0x40, 0x14, 0x00, 0x00, 0x01, 0x00, 0x00, 0x00
        /*0044*/ 	.byte	0xa0, 0x49, 0x00, 0x00, 0x01, 0x00, 0x00, 0x00, 0xe0, 0x58, 0x00, 0x00


	//----- nvinfo : EIATTR_MERCURY_ISA_VERSION
	.align		4
.L_27:
        /*0050*/ 	.byte	0x03, 0x5f
        /*0052*/ 	.short	0x0101


	//----- nvinfo : EIATTR_INT_WARP_WIDE_INSTR_OFFSETS
	.align		4
        /*0054*/ 	.byte	0x04, 0x31
        /*0056*/ 	.short	(.L_29 - .L_28)


	//   ....[0]....
.L_28:
        /*0058*/ 	.word	0x000004d0


	//   ....[1]....
        /*005c*/ 	.word	0x000004f0


	//   ....[2]....
        /*0060*/ 	.word	0x00000510


	//   ....[3]....
        /*0064*/ 	.word	0x000005d0


	//   ....[4]....
        /*0068*/ 	.word	0x000005f0


	//   ....[5]....
        /*006c*/ 	.word	0x00000650


	//   ....[6]....
        /*0070*/ 	.word	0x00000760


	//   ....[7]....
        /*0074*/ 	.word	0x00000790


	//   ....[8]....
        /*0078*/ 	.word	0x00002b80


	//----- nvinfo : EIATTR_COOP_GROUP_MASK_REGIDS
	.align		4
.L_29:
        /*007c*/ 	.byte	0x04, 0x29
        /*007e*/ 	.short	(.L_31 - .L_30)


	//   ....[0]....
.L_30:
        /*0080*/ 	.word	0xffffffff


	//   ....[1]....
        /*0084*/ 	.word	0xffffffff


	//   ....[2]....
        /*0088*/ 	.word	0xffffffff


	//   ....[3]....
        /*008c*/ 	.word	0xffffffff


	//   ....[4]....
        /*0090*/ 	.word	0xffffffff


	//   ....[5]....
        /*0094*/ 	.word	0xffffffff


	//   ....[6]....
        /*0098*/ 	.word	0xffffffff


	//----- nvinfo : EIATTR_COOP_GROUP_INSTR_OFFSETS
	.align		4
.L_31:
        /*009c*/ 	.byte	0x04, 0x28
        /*009e*/ 	.short	(.L_33 - .L_32)


	//   ....[0]....
.L_32:
        /*00a0*/ 	.word	0x00000070


	//   ....[1]....
        /*00a4*/ 	.word	0x00000080


	//   ....[2]....
        /*00a8*/ 	.word	0x00000140


	//   ....[3]....
        /*00ac*/ 	.word	0x000002b0


	//   ....[4]....
        /*00b0*/ 	.word	0x000002f0


	//   ....[5]....
        /*00b4*/ 	.word	0x00000370


	//   ....[6]....
        /*00b8*/ 	.word	0x00000940


	//----- nvinfo : EIATTR_REG_RECONFIG
	.align		4
.L_33:
        /*00bc*/ 	.byte	0x01, 0x54
	.zero		2


	//----- nvinfo : EIATTR_SYSCALL_OFFSETS
	.align		4
        /*00c0*/ 	.byte	0x04, 0x46
        /*00c2*/ 	.short	(.L_35 - .L_34)


	//   ....[0]....
.L_34:
        /*00c4*/ 	.word	0x00001930


	//----- nvinfo : EIATTR_MBARRIER_INSTR_OFFSETS
	.align		4
.L_35:
        /*00c8*/ 	.byte	0x04, 0x39
        /*00ca*/ 	.short	(.L_37 - .L_36)


	//   ....[0]....
.L_36:
        /*00cc*/ 	.word	0x00000240
        /*00d0*/ 	.word	0x000000ff
        /*00d4*/ 	.word	0x00000000
        /*00d8*/ 	.short	0x0100
        /*00da*/ 	.byte	0x08
	.zero		1


	//   ....[1]....
        /*00dc*/ 	.word	0x00000250
        /*00e0*/ 	.word	0x000000ff
        /*00e4*/ 	.word	0x00000018
        /*00e8*/ 	.short	0x0100
        /*00ea*/ 	.byte	0x08
	.zero		1


	//   ....[2]....
        /*00ec*/ 	.word	0x00000260
        /*00f0*/ 	.word	0x000000ff
        /*00f4*/ 	.word	0x00000008
        /*00f8*/ 	.short	0x0100
        /*00fa*/ 	.byte	0x08
	.zero		1


	//   ....[3]....
        /*00fc*/ 	.word	0x00000270
        /*0100*/ 	.word	0x000000ff
        /*0104*/ 	.word	0x00000020
        /*0108*/ 	.short	0x0100
        /*010a*/ 	.byte	0x08
	.zero		1


	//   ....[4]....
        /*010c*/ 	.word	0x00000280
        /*0110*/ 	.word	0x000000ff
        /*0114*/ 	.word	0x00000010
        /*0118*/ 	.short	0x0100
        /*011a*/ 	.byte	0x08
	.zero		1


	//   ....[5]....
        /*011c*/ 	.word	0x00000290
        /*0120*/ 	.word	0x000000ff
        /*0124*/ 	.word	0x00000028
        /*0128*/ 	.short	0x0100
        /*012a*/ 	.byte	0x08
	.zero		1


	//   ....[6]....
        /*012c*/ 	.word	0x000007e0
        /*0130*/ 	.word	0x000000ff
        /*0134*/ 	.word	0x00000060
        /*0138*/ 	.short	0x0100
        /*013a*/ 	.byte	0x08
	.zero		1


	//   ....[7]....
        /*013c*/ 	.word	0x00000870
        /*0140*/ 	.word	0x000000ff
        /*0144*/ 	.word	0x00000068
        /*0148*/ 	.short	0x0100
        /*014a*/ 	.byte	0x08
	.zero		1


	//   ....[8]....
        /*014c*/ 	.word	0x000008c0
        /*0150*/ 	.word	0x000000ff
        /*0154*/ 	.word	0x00000040
        /*0158*/ 	.short	0x0100
        /*015a*/ 	.byte	0x09
	.zero		1


	//   ....[9]....
        /*015c*/ 	.word	0x000008d0
        /*0160*/ 	.word	0x000000ff
        /*0164*/ 	.word	0x00000048
        /*0168*/ 	.short	0x0100
        /*016a*/ 	.byte	0x09
	.zero		1


	//   ....[10]....
        /*016c*/ 	.word	0x000008e0
        /*0170*/ 	.word	0x000000ff
        /*0174*/ 	.word	0x00000050
        /*0178*/ 	.short	0x0100
        /*017a*/ 	.byte	0x09
	.zero		1


	//   ....[11]....
        /*017c*/ 	.word	0x000008f0
        /*0180*/ 	.word	0x000000ff
        /*0184*/ 	.word	0x00000058
        /*0188*/ 	.short	0x0100
        /*018a*/ 	.byte	0x09
	.zero		1


	//   ....[12]....
        /*018c*/ 	.word	0x000017f0
        /*0190*/ 	.word	0x000000ff
        /*0194*/ 	.word	0xfffffff8
        /*0198*/ 	.short	0x010a
        /*019a*/ 	.byte	0x2b
	.zero		1


	//   ....[13]....
        /*019c*/ 	.word	0x000019b0
        /*01a0*/ 	.word	0x00000003
        /*01a4*/ 	.word	0x00000000
        /*01a8*/ 	.short	0x010a
        /*01aa*/ 	.byte	0x3f
	.zero		1


	//   ....[14]....
        /*01ac*/ 	.word	0x000019f0
        /*01b0*/ 	.word	0x00000003
        /*01b4*/ 	.word	0x00000000
        /*01b8*/ 	.short	0x010a
        /*01ba*/ 	.byte	0x3f
	.zero		1


	//   ....[15]....
        /*01bc*/ 	.word	0x00002230
        /*01c0*/ 	.word	0x000000ff
        /*01c4*/ 	.word	0x00000000
        /*01c8*/ 	.short	0x010a
        /*01ca*/ 	.byte	0x05
	.zero		1


	//   ....[16]....
        /*01cc*/ 	.word	0x00002270
        /*01d0*/ 	.word	0x000000ff
        /*01d4*/ 	.word	0x00000000
        /*01d8*/ 	.short	0x010a
        /*01da*/ 	.byte	0x05
	.zero		1


	//   ....[17]....
        /*01dc*/ 	.word	0x00002a10
        /*01e0*/ 	.word	0x00000005
        /*01e4*/ 	.word	0x00000000
        /*01e8*/ 	.short	0x0101
        /*01ea*/ 	.byte	0x3f
	.zero		1


	//   ....[18]....
        /*01ec*/ 	.word	0x00002b20
        /*01f0*/ 	.word	0x00000003
        /*01f4*/ 	.word	0x00000000
        /*01f8*/ 	.short	0x0101
        /*01fa*/ 	.byte	0x29
	.zero		1


	//   ....[19]....
        /*01fc*/ 	.word	0x00002c20
        /*0200*/ 	.word	0x00000003
        /*0204*/ 	.word	0x00000000
        /*0208*/ 	.short	0x0101
        /*020a*/ 	.byte	0x3f
	.zero		1


	//   ....[20]....
        /*020c*/ 	.word	0x00002ca0
        /*0210*/ 	.word	0x000000ff
        /*0214*/ 	.word	0x00000008
        /*0218*/ 	.short	0x010a
        /*021a*/ 	.byte	0x2b
	.zero		1


	//   ....[21]....
        /*021c*/ 	.word	0x000049e0
        /*0220*/ 	.word	0x00000000
        /*0224*/ 	.word	0x00000000
        /*0228*/ 	.short	0x0101
        /*022a*/ 	.byte	0x29
	.zero		1


	//   ....[22]....
        /*022c*/ 	.word	0x000053e0
        /*0230*/ 	.word	0x0000000b
        /*0234*/ 	.word	0x00000018
        /*0238*/ 	.short	0x010a
        /*023a*/ 	.byte	0x3f
	.zero		1


	//   ....[23]....
        /*023c*/ 	.word	0x00005a10
        /*0240*/ 	.word	0x00000006
        /*0244*/ 	.word	0x00000068
        /*0248*/ 	.short	0x0101
        /*024a*/ 	.byte	0x3f
	.zero		1


	//   ....[24]....
        /*024c*/ 	.word	0x00006130
        /*0250*/ 	.word	0x00000007
        /*0254*/ 	.word	0x00000000
        /*0258*/ 	.short	0x010a
        /*025a*/ 	.byte	0x3f
	.zero		1


	//   ....[25]....
        /*025c*/ 	.word	0x000061b0
        /*0260*/ 	.word	0x00000004
        /*0264*/ 	.word	0x00000000
        /*0268*/ 	.short	0x010a
        /*026a*/ 	.byte	0x3f
	.zero		1


	//   ....[26]....
        /*026c*/ 	.word	0x00006240
        /*0270*/ 	.word	0x00000005
        /*0274*/ 	.word	0x00000000
        /*0278*/ 	.short	0x010a
        /*027a*/ 	.byte	0x3f
	.zero		1


	//   ....[27]....
        /*027c*/ 	.word	0x000062b0
        /*0280*/ 	.word	0x00000003
        /*0284*/ 	.word	0xfffffff8
        /*0288*/ 	.short	0x010a
        /*028a*/ 	.byte	0x3f
	.zero		1


	//   ....[28]....
        /*028c*/ 	.word	0x00006300
        /*0290*/ 	.word	0x00000003
        /*0294*/ 	.word	0x00000000
        /*0298*/ 	.short	0x010a
        /*029a*/ 	.byte	0x3f
	.zero		1


	//   ....[29]....
        /*029c*/ 	.word	0x00006360
        /*02a0*/ 	.word	0x00000005
        /*02a4*/ 	.word	0x00000000
        /*02a8*/ 	.short	0x010a
        /*02aa*/ 	.byte	0x3f
	.zero		1


	//   ....[30]....
        /*02ac*/ 	.word	0x000063c0
        /*02b0*/ 	.word	0x00000003
        /*02b4*/ 	.word	0x00000008
        /*02b8*/ 	.short	0x010a
        /*02ba*/ 	.byte	0x3f
	.zero		1


	//   ....[31]....
        /*02bc*/ 	.word	0x00006490
        /*02c0*/ 	.word	0x0000000b
        /*02c4*/ 	.word	0x00000018
        /*02c8*/ 	.short	0x010a
        /*02ca*/ 	.byte	0x3f
	.zero		1


	//   ....[32]....
        /*02cc*/ 	.word	0x00006560
        /*02d0*/ 	.word	0x00000007
        /*02d4*/ 	.word	0x00000000
        /*02d8*/ 	.short	0x010a
        /*02da*/ 	.byte	0x3f
	.zero		1


	//   ....[33]....
        /*02dc*/ 	.word	0x000065b0
        /*02e0*/ 	.word	0x00000004
        /*02e4*/ 	.word	0x00000000
        /*02e8*/ 	.short	0x010a
        /*02ea*/ 	.byte	0x3f
	.zero		1


	//----- nvinfo : EIATTR_NUM_MBARRIERS
	.align		4
.L_37:
        /*02ec*/ 	.byte	0x03, 0x38
        /*02ee*/ 	.short	0x000c


	//----- nvinfo : EIATTR_EXIT_INSTR_OFFSETS
	.align		4
        /*02f0*/ 	.byte	0x04, 0x1c
        /*02f2*/ 	.short	(.L_39 - .L_38)


	//   ....[0]....
.L_38:
        /*02f4*/ 	.word	0x000013d0


	//   ....[1]....
        /*02f8*/ 	.word	0x00001430


	//   ....[2]....
        /*02fc*/ 	.word	0x00005000


	//   ....[3]....
        /*0300*/ 	.word	0x00005030


	//   ....[4]....
        /*0304*/ 	.word	0x00006290


	//----- nvinfo : EIATTR_MAX_THREADS
	.align		4
.L_39:
        /*0308*/ 	.byte	0x04, 0x05
        /*030a*/ 	.short	(.L_41 - .L_40)
.L_40:
        /*030c*/ 	.word	0x00000180
        /*0310*/ 	.word	0x00000001
        /*0314*/ 	.word	0x00000001


	//----- nvinfo : EIATTR_CRS_STACK_SIZE
	.align		4
.L_41:
        /*0318*/ 	.byte	0x04, 0x1e
        /*031a*/ 	.short	(.L_43 - .L_42)
.L_42:
        /*031c*/ 	.word	0x00000000


	//----- nvinfo : EIATTR_CBANK_PARAM_SIZE
	.align		4
.L_43:
        /*0320*/ 	.byte	0x03, 0x19
        /*0322*/ 	.short	0x0470


	//----- nvinfo : EIATTR_PARAM_CBANK
	.align		4
        /*0324*/ 	.byte	0x04, 0x0a
        /*0326*/ 	.short	(.L_45 - .L_44)
	.align		4
.L_44:
        /*0328*/ 	.word	index@(.nv.constant0._ZN7cutlass13device_kernelINS_4gemm6kernel13GemmUniversalIN4cute5tupleIJiiiiEEENS1_10collective13CollectiveMmaINS1_34MainloopSm90TmaGmmaWarpSpecializedILi3ENS5_IJNS4_1CILi2EEESB_NSA_ILi1EEEEEENS1_32KernelTmaWarpSpecializedPingpongEEENS5_IJNSA_ILi64EEESG_NSA_ILi128EEEEEEfNS5_IJlSC_lEEEfSJ_NS4_8TiledMMAINS4_8MMA_AtomIJNS4_4SM904GMMA29MMA_64x64x8_F32TF32TF32_SS_TNILNSN_7ScaleInE1ELSP_1EEEEEENS4_6LayoutINS5_IJSC_SC_SC_EEENS5_IJNSA_ILi0EEESU_SU_EEEEENS5_IJNS4_10UnderscoreESX_SX_EEEEENS4_23SM90_TMA_LOAD_MULTICASTENS4_14ComposedLayoutINS4_7SwizzleILi3ELi4ELi3EEENS4_18smem_ptr_flag_bitsILi32EEENSS_INS5_IJNSA_ILi8EEENSA_ILi32EEEEEENS5_IJS17_SC_EEEEEEEvNS4_8identityES10_S1B_vS1C_EENS_8epilogue10collective6detail29Sm90TmaWarpSpecializedAdapterINS1F_15DefaultEpilogueIfSJ_SJ_NS1E_6thread17LinearCombinationIfLi1EffLNS1J_9ScaleType4KindE0ELNS_15FloatRoundStyleE2EfEENS1_15EpilogueDefaultEEEEEvvEEEEvNT_6ParamsE)
        /*032c*/ 	.short	0x0210
        /*032e*/ 	.short	0x0470


	//----- nvinfo : EIATTR_SW_WAR
	.align		4
.L_45:
        /*0330*/ 	.byte	0x04, 0x36
        /*0332*/ 	.short	(.L_47 - .L_46)
.L_46:
        /*0334*/ 	.word	0x00000008
.L_47:


//--------------------- .nv.callgraph             --------------------------
	.section	.nv.callgraph,"",@"SHT_CUDA_CALLGRAPH"
	.align	4
	.sectionentsize	8
	.align		4
        /*0000*/ 	.word	0x00000000
	.align		4
        /*0004*/ 	.word	0xffffffff
	.align		4
        /*0008*/ 	.word	index@(_ZN7cutlass13device_kernelINS_4gemm6kernel13GemmUniversalIN4cute5tupleIJiiiiEEENS1_10collective13CollectiveMmaINS1_34MainloopSm90TmaGmmaWarpSpecializedILi3ENS5_IJNS4_1CILi2EEESB_NSA_ILi1EEEEEENS1_32KernelTmaWarpSpecializedPingpongEEENS5_IJNSA_ILi64EEESG_NSA_ILi128EEEEEEfNS5_IJlSC_lEEEfSJ_NS4_8TiledMMAINS4_8MMA_AtomIJNS4_4SM904GMMA29MMA_64x64x8_F32TF32TF32_SS_TNILNSN_7ScaleInE1ELSP_1EEEEEENS4_6LayoutINS5_IJSC_SC_SC_EEENS5_IJNSA_ILi0EEESU_SU_EEEEENS5_IJNS4_10UnderscoreESX_SX_EEEEENS4_23SM90_TMA_LOAD_MULTICASTENS4_14ComposedLayoutINS4_7SwizzleILi3ELi4ELi3EEENS4_18smem_ptr_flag_bitsILi32EEENSS_INS5_IJNSA_ILi8EEENSA_ILi32EEEEEENS5_IJS17_SC_EEEEEEEvNS4_8identityES10_S1B_vS1C_EENS_8epilogue10collective6detail29Sm90TmaWarpSpecializedAdapterINS1F_15DefaultEpilogueIfSJ_SJ_NS1E_6thread17LinearCombinationIfLi1EffLNS1J_9ScaleType4KindE0ELNS_15FloatRoundStyleE2EfEENS1_15EpilogueDefaultEEEEEvvEEEEvNT_6ParamsE)
	.align		4
        /*000c*/ 	.word	index@(__assertfail)
	.align		4
        /*0010*/ 	.word	0x00000000
	.align		4
        /*0014*/ 	.word	0xfffffffe
	.align		4
        /*0018*/ 	.word	0x00000000
	.align		4
        /*001c*/ 	.word	0xfffffffd
	.align		4
        /*0020*/ 	.word	0x00000000
	.align		4
        /*0024*/ 	.word	0xfffffffc


//--------------------- .nv.constant4             --------------------------
	.section	.nv.constant4,"a",@progbits
	.align	8
	.align		8
.nv.constant4:
        /*0000*/ 	.dword	__assertfail
	.align		8
        /*0008*/ 	.dword	__unnamed_1
	.align		8
        /*0010*/ 	.dword	_ZN40_INTERNAL_fd1df887_4_k_cu_304bc995_309574cuda3std3__45__cpo5beginE
	.align		8
        /*0018*/ 	.dword	_ZN40_INTERNAL_fd1df887_4_k_cu_304bc995_309574cuda3std3__45__cpo3endE
	.align		8
        /*0020*/ 	.dword	_ZN40_INTERNAL_fd1df887_4_k_cu_304bc995_309574cuda3std3__45__cpo6cbeginE
	.align		8
        /*0028*/ 	.dword	_ZN40_INTERNAL_fd1df887_4_k_cu_304bc995_309574cuda3std3__45__cpo4cendE
	.align		8
        /*0030*/ 	.dword	_ZN40_INTERNAL_fd1df887_4_k_cu_304bc995_309574cuda3std3__442_GLOBAL__N__fd1df887_4_k_cu_304bc995_309576ignoreE
	.align		8
        /*0038*/ 	.dword	_ZN40_INTERNAL_fd1df887_4_k_cu_304bc995_309574cuda3std3__419piecewise_constructE
	.align		8
        /*0040*/ 	.dword	_ZN40_INTERNAL_fd1df887_4_k_cu_304bc995_309574cuda3std3__48in_placeE
	.align		8
        /*0048*/ 	.dword	_ZN40_INTERNAL_fd1df887_4_k_cu_304bc995_309574cuda3std6ranges3__45__cpo4swapE
	.align		8
        /*0050*/ 	.dword	_ZN40_INTERNAL_fd1df887_4_k_cu_304bc995_309574cuda3std6ranges3__45__cpo9iter_moveE
	.align		8
        /*0058*/ 	.dword	_ZN40_INTERNAL_fd1df887_4_k_cu_304bc995_309574cute7productE
	.align		8
        /*0060*/ 	.dword	_ZN40_INTERNAL_fd1df887_4_k_cu_304bc995_309574cute1_E
	.align		8
        /*0068*/ 	.dword	$str$22
	.align		8
        /*0070*/ 	.dword	$str$23


//--------------------- .text._ZN7cutlass13device_kernelINS_4gemm6kernel13GemmUniversalIN4cute5tupleIJiiiiEEENS1_10collective13CollectiveMmaINS1_34MainloopSm90TmaGmmaWarpSpecializedILi3ENS5_IJNS4_1CILi2EEESB_NSA_ILi1EEEEEENS1_32KernelTmaWarpSpecializedPingpongEEENS5_IJNSA_ILi64EEESG_NSA_ILi128EEEEEEfNS5_IJlSC_lEEEfSJ_NS4_8TiledMMAINS4_8MMA_AtomIJNS4_4SM904GMMA29MMA_64x64x8_F32TF32TF32_SS_TNILNSN_7ScaleInE1ELSP_1EEEEEENS4_6LayoutINS5_IJSC_SC_SC_EEENS5_IJNSA_ILi0EEESU_SU_EEEEENS5_IJNS4_10UnderscoreESX_SX_EEEEENS4_23SM90_TMA_LOAD_MULTICASTENS4_14ComposedLayoutINS4_7SwizzleILi3ELi4ELi3EEENS4_18smem_ptr_flag_bitsILi32EEENSS_INS5_IJNSA_ILi8EEENSA_ILi32EEEEEENS5_IJS17_SC_EEEEEEEvNS4_8identityES10_S1B_vS1C_EENS_8epilogue10collective6detail29Sm90TmaWarpSpecializedAdapterINS1F_15DefaultEpilogueIfSJ_SJ_NS1E_6thread17LinearCombinationIfLi1EffLNS1J_9ScaleType4KindE0ELNS_15FloatRoundStyleE2EfEENS1_15EpilogueDefaultEEEEEvvEEEEvNT_6ParamsE --------------------------
	.section	.text._ZN7cutlass13device_kernelINS_4gemm6kernel13GemmUniversalIN4cute5tupleIJiiiiEEENS1_10collective13CollectiveMmaINS1_34MainloopSm90TmaGmmaWarpSpecializedILi3ENS5_IJNS4_1CILi2EEESB_NSA_ILi1EEEEEENS1_32KernelTmaWarpSpecializedPingpongEEENS5_IJNSA_ILi64EEESG_NSA_ILi128EEEEEEfNS5_IJlSC_lEEEfSJ_NS4_8TiledMMAINS4_8MMA_AtomIJNS4_4SM904GMMA29MMA_64x64x8_F32TF32TF32_SS_TNILNSN_7ScaleInE1ELSP_1EEEEEENS4_6LayoutINS5_IJSC_SC_SC_EEENS5_IJNSA_ILi0EEESU_SU_EEEEENS5_IJNS4_10UnderscoreESX_SX_EEEEENS4_23SM90_TMA_LOAD_MULTICASTENS4_14ComposedLayoutINS4_7SwizzleILi3ELi4ELi3EEENS4_18smem_ptr_flag_bitsILi32EEENSS_INS5_IJNSA_ILi8EEENSA_ILi32EEEEEENS5_IJS17_SC_EEEEEEEvNS4_8identityES10_S1B_vS1C_EENS_8epilogue10collective6detail29Sm90TmaWarpSpecializedAdapterINS1F_15DefaultEpilogueIfSJ_SJ_NS1E_6thread17LinearCombinationIfLi1EffLNS1J_9ScaleType4KindE0ELNS_15FloatRoundStyleE2EfEENS1_15EpilogueDefaultEEEEEvvEEEEvNT_6ParamsE,"ax",@progbits
	.align	128
.text._ZN7cutlass13device_kernelINS_4gemm6kernel13GemmUniversalIN4cute5tupleIJiiiiEEENS1_10collective13CollectiveMmaINS1_34MainloopSm90TmaGmmaWarpSpecializedILi3ENS5_IJNS4_1CILi2EEESB_NSA_ILi1EEEEEENS1_32KernelTmaWarpSpecializedPingpongEEENS5_IJNSA_ILi64EEESG_NSA_ILi128EEEEEEfNS5_IJlSC_lEEEfSJ_NS4_8TiledMMAINS4_8MMA_AtomIJNS4_4SM904GMMA29MMA_64x64x8_F32TF32TF32_SS_TNILNSN_7ScaleInE1ELSP_1EEEEEENS4_6LayoutINS5_IJSC_SC_SC_EEENS5_IJNSA_ILi0EEESU_SU_EEEEENS5_IJNS4_10UnderscoreESX_SX_EEEEENS4_23SM90_TMA_LOAD_MULTICASTENS4_14ComposedLayoutINS4_7SwizzleILi3ELi4ELi3EEENS4_18smem_ptr_flag_bitsILi32EEENSS_INS5_IJNSA_ILi8EEENSA_ILi32EEEEEENS5_IJS17_SC_EEEEEEEvNS4_8identityES10_S1B_vS1C_EENS_8epilogue10collective6detail29Sm90TmaWarpSpecializedAdapterINS1F_15DefaultEpilogueIfSJ_SJ_NS1E_6thread17LinearCombinationIfLi1EffLNS1J_9ScaleType4KindE0ELNS_15FloatRoundStyleE2EfEENS1_15EpilogueDefaultEEEEEvvEEEEvNT_6ParamsE:
        .type           _ZN7cutlass13device_kernelINS_4gemm6kernel13GemmUniversalIN4cute5tupleIJiiiiEEENS1_10collective13CollectiveMmaINS1_34MainloopSm90TmaGmmaWarpSpecializedILi3ENS5_IJNS4_1CILi2EEESB_NSA_ILi1EEEEEENS1_32KernelTmaWarpSpecializedPingpongEEENS5_IJNSA_ILi64EEESG_NSA_ILi128EEEEEEfNS5_IJlSC_lEEEfSJ_NS4_8TiledMMAINS4_8MMA_AtomIJNS4_4SM904GMMA29MMA_64x64x8_F32TF32TF32_SS_TNILNSN_7ScaleInE1ELSP_1EEEEEENS4_6LayoutINS5_IJSC_SC_SC_EEENS5_IJNSA_ILi0EEESU_SU_EEEEENS5_IJNS4_10UnderscoreESX_SX_EEEEENS4_23SM90_TMA_LOAD_MULTICASTENS4_14ComposedLayoutINS4_7SwizzleILi3ELi4ELi3EEENS4_18smem_ptr_flag_bitsILi32EEENSS_INS5_IJNSA_ILi8EEENSA_ILi32EEEEEENS5_IJS17_SC_EEEEEEEvNS4_8identityES10_S1B_vS1C_EENS_8epilogue10collective6detail29Sm90TmaWarpSpecializedAdapterINS1F_15DefaultEpilogueIfSJ_SJ_NS1E_6thread17LinearCombinationIfLi1EffLNS1J_9ScaleType4KindE0ELNS_15FloatRoundStyleE2EfEENS1_15EpilogueDefaultEEEEEvvEEEEvNT_6ParamsE,@function
        .size           _ZN7cutlass13device_kernelINS_4gemm6kernel13GemmUniversalIN4cute5tupleIJiiiiEEENS1_10collective13CollectiveMmaINS1_34MainloopSm90TmaGmmaWarpSpecializedILi3ENS5_IJNS4_1CILi2EEESB_NSA_ILi1EEEEEENS1_32KernelTmaWarpSpecializedPingpongEEENS5_IJNSA_ILi64EEESG_NSA_ILi128EEEEEEfNS5_IJlSC_lEEEfSJ_NS4_8TiledMMAINS4_8MMA_AtomIJNS4_4SM904GMMA29MMA_64x64x8_F32TF32TF32_SS_TNILNSN_7ScaleInE1ELSP_1EEEEEENS4_6LayoutINS5_IJSC_SC_SC_EEENS5_IJNSA_ILi0EEESU_SU_EEEEENS5_IJNS4_10UnderscoreESX_SX_EEEEENS4_23SM90_TMA_LOAD_MULTICASTENS4_14ComposedLayoutINS4_7SwizzleILi3ELi4ELi3EEENS4_18smem_ptr_flag_bitsILi32EEENSS_INS5_IJNSA_ILi8EEENSA_ILi32EEEEEENS5_IJS17_SC_EEEEEEEvNS4_8identityES10_S1B_vS1C_EENS_8epilogue10collective6detail29Sm90TmaWarpSpecializedAdapterINS1F_15DefaultEpilogueIfSJ_SJ_NS1E_6thread17LinearCombinationIfLi1EffLNS1J_9ScaleType4KindE0ELNS_15FloatRoundStyleE2EfEENS1_15EpilogueDefaultEEEEEvvEEEEvNT_6ParamsE,(.L_x_135 - _ZN7cutlass13device_kernelINS_4gemm6kernel13GemmUniversalIN4cute5tupleIJiiiiEEENS1_10collective13CollectiveMmaINS1_34MainloopSm90TmaGmmaWarpSpecializedILi3ENS5_IJNS4_1CILi2EEESB_NSA_ILi1EEEEEENS1_32KernelTmaWarpSpecializedPingpongEEENS5_IJNSA_ILi64EEESG_NSA_ILi128EEEEEEfNS5_IJlSC_lEEEfSJ_NS4_8TiledMMAINS4_8MMA_AtomIJNS4_4SM904GMMA29MMA_64x64x8_F32TF32TF32_SS_TNILNSN_7ScaleInE1ELSP_1EEEEEENS4_6LayoutINS5_IJSC_SC_SC_EEENS5_IJNSA_ILi0EEESU_SU_EEEEENS5_IJNS4_10UnderscoreESX_SX_EEEEENS4_23SM90_TMA_LOAD_MULTICASTENS4_14ComposedLayoutINS4_7SwizzleILi3ELi4ELi3EEENS4_18smem_ptr_flag_bitsILi32EEENSS_INS5_IJNSA_ILi8EEENSA_ILi32EEEEEENS5_IJS17_SC_EEEEEEEvNS4_8identityES10_S1B_vS1C_EENS_8epilogue10collective6detail29Sm90TmaWarpSpecializedAdapterINS1F_15DefaultEpilogueIfSJ_SJ_NS1E_6thread17LinearCombinationIfLi1EffLNS1J_9ScaleType4KindE0ELNS_15FloatRoundStyleE2EfEENS1_15EpilogueDefaultEEEEEvvEEEEvNT_6ParamsE)
        .other          _ZN7cutlass13device_kernelINS_4gemm6kernel13GemmUniversalIN4cute5tupleIJiiiiEEENS1_10collective13CollectiveMmaINS1_34MainloopSm90TmaGmmaWarpSpecializedILi3ENS5_IJNS4_1CILi2EEESB_NSA_ILi1EEEEEENS1_32KernelTmaWarpSpecializedPingpongEEENS5_IJNSA_ILi64EEESG_NSA_ILi128EEEEEEfNS5_IJlSC_lEEEfSJ_NS4_8TiledMMAINS4_8MMA_AtomIJNS4_4SM904GMMA29MMA_64x64x8_F32TF32TF32_SS_TNILNSN_7ScaleInE1ELSP_1EEEEEENS4_6LayoutINS5_IJSC_SC_SC_EEENS5_IJNSA_ILi0EEESU_SU_EEEEENS5_IJNS4_10UnderscoreESX_SX_EEEEENS4_23SM90_TMA_LOAD_MULTICASTENS4_14ComposedLayoutINS4_7SwizzleILi3ELi4ELi3EEENS4_18smem_ptr_flag_bitsILi32EEENSS_INS5_IJNSA_ILi8EEENSA_ILi32EEEEEENS5_IJS17_SC_EEEEEEEvNS4_8identityES10_S1B_vS1C_EENS_8epilogue10collective6detail29Sm90TmaWarpSpecializedAdapterINS1F_15DefaultEpilogueIfSJ_SJ_NS1E_6thread17LinearCombinationIfLi1EffLNS1J_9ScaleType4KindE0ELNS_15FloatRoundStyleE2EfEENS1_15EpilogueDefaultEEEEEvvEEEEvNT_6ParamsE,@"STO_CUDA_ENTRY STV_DEFAULT"
_ZN7cutlass13device_kernelINS_4gemm6kernel13GemmUniversalIN4cute5tupleIJiiiiEEENS1_10collective13CollectiveMmaINS1_34MainloopSm90TmaGmmaWarpSpecializedILi3ENS5_IJNS4_1CILi2EEESB_NSA_ILi1EEEEEENS1_32KernelTmaWarpSpecializedPingpongEEENS5_IJNSA_ILi64EEESG_NSA_ILi128EEEEEEfNS5_IJlSC_lEEEfSJ_NS4_8TiledMMAINS4_8MMA_AtomIJNS4_4SM904GMMA29MMA_64x64x8_F32TF32TF32_SS_TNILNSN_7ScaleInE1ELSP_1EEEEEENS4_6LayoutINS5_IJSC_SC_SC_EEENS5_IJNSA_ILi0EEESU_SU_EEEEENS5_IJNS4_10UnderscoreESX_SX_EEEEENS4_23SM90_TMA_LOAD_MULTICASTENS4_14ComposedLayoutINS4_7SwizzleILi3ELi4ELi3EEENS4_18smem_ptr_flag_bitsILi32EEENSS_INS5_IJNSA_ILi8EEENSA_ILi32EEEEEENS5_IJS17_SC_EEEEEEEvNS4_8identityES10_S1B_vS1C_EENS_8epilogue10collective6detail29Sm90TmaWarpSpecializedAdapterINS1F_15DefaultEpilogueIfSJ_SJ_NS1E_6thread17LinearCombinationIfLi1EffLNS1J_9ScaleType4KindE0ELNS_15FloatRoundStyleE2EfEENS1_15EpilogueDefaultEEEEEvvEEEEvNT_6ParamsE:
[----:B------:R-:W0:Y:S02]  /*0000*/  LDC R1, c[0x0][0x28] ;  /* 0x00000a00ff017b82 */ /* 0x000e240000000800 */
[----:B0-----:R-:W-:Y:S01]  /*0010*/  VIADD R1, R1, 0xfffffff8 ;  /* 0xfffffff801017836 */ /* 0x001fe20000000000 */
[----:B------:R-:W0:Y:S01]  /*0020*/  S2R R4, SR_TID.X ;  /* 0x0000000000047919 */ /* 0x000e220000002100 */
[----:B------:R-:W-:Y:S01]  /*0030*/  ELECT P0, URZ, PT ;  /* 0x00000000003f782f */ /* 0x000fe20003800000 */
[----:B------:R-:W-:Y:S01]  /*0040*/  BSSY B0, `(.L_x_0) ;  /* 0x000000f000007945 */ /* 0x000fe20003800000 */
[--C-:B0-----:R-:W-:Y:S02]  /*0050*/  SHF.R.U32.HI R0, RZ, 0x5, R4.reuse ;  /* 0x00000005ff007819 */ /* 0x101fe40000011604 */
[----:B------:R-:W-:-:S03]  /*0060*/  SHF.R.U32.HI R7, RZ, 0x7, R4 ;  /* 0x00000007ff077819 */ /* 0x000fc60000011604 */
[----:B------:R-:W0:Y:S04]  /*0070*/  SHFL.IDX PT, R2, R0, RZ, 0x1f ;  /* 0x00001fff00027589 */ /* 0x000e2800000e0000 */
[----:B------:R1:W2:Y:S01]  /*0080*/  SHFL.IDX PT, R10, R7, RZ, 0x1f ;  /* 0x00001fff070a7589 */ /* 0x0002a200000e0000 */
[----:B0-----:R-:W-:-:S13]  /*0090*/  ISETP.NE.OR P0, PT, R2, RZ, !P0 ;  /* 0x000000ff0200720c */ /* 0x001fda0004705670 */
[----:B-12---:R-:W-:Y:S05]  /*00a0*/  @P0 BRA `(.L_x_1) ;  /* 0x0000000000200947 */ /* 0x006fea0003800000 */
[----:B------:R-:W-:Y:S02]  /*00b0*/  ULDC.64 UR4, c[0x0][0x198] ;  /* 0x0000660000047ab9 */ /* 0x000fe40000000a00 */
[----:B------:R-:W-:Y:S02]  /*00c0*/  UIADD3 UR6, UP0, UR4, 0xf0, URZ ;  /* 0x000000f004067890 */ /* 0x000fe4000ff1e03f */
[----:B------:R-:W-:Y:S02]  /*00d0*/  UIADD3 UR4, UP1, UR4, 0x1f0, URZ ;  /* 0x000001f004047890 */ /* 0x000fe4000ff3e03f */
[----:B------:R-:W-:Y:S02]  /*00e0*/  UIADD3.X UR7, URZ, UR5, URZ, UP0, !UPT ;  /* 0x000000053f077290 */ /* 0x000fe400087fe43f */
[----:B------:R-:W-:-:S07]  /*00f0*/  UIADD3.X UR5, URZ, UR5, URZ, UP1, !UPT ;  /* 0x000000053f057290 */ /* 0x000fce0008ffe43f */
[----:B------:R0:W-:Y:S02]  /*0100*/  UTMACCTL.PF [UR6] ;  /* 0x00000000060079b9 */ /* 0x0001e40008040000 */
[----:B------:R0:W-:Y:S02]  /*0110*/  UTMACCTL.PF [UR4] ;  /* 0x00000000040079b9 */ /* 0x0001e40008040000 */
[----:B0-----:R-:W-:Y:S01]  /*0120*/  NOP ;  /* 0x0000000000007918 */ /* 0x001fe20000000000 */
.L_x_1:
[----:B------:R-:W-:Y:S05]  /*0130*/  BSYNC B0 ;  /* 0x0000000000007941 */ /* 0x000fea0003800000 */
.L_x_0:
[----:B------:R-:W0:Y:S02]  /*0140*/  SHFL.IDX PT, R9, R0, RZ, 0x1f ;  /* 0x00001fff00097589 */ /* 0x000e2400000e0000 */
[----:B0-----:R-:W-:-:S13]  /*0150*/  ISETP.NE.AND P0, PT, R9, RZ, PT ;  /* 0x000000ff0900720c */ /* 0x001fda0003f05270 */
[----:B------:R-:W-:Y:S05]  /*0160*/  @P0 BRA `(.L_x_2) ;  /* 0x0000000000500947 */ /* 0x000fea0003800000 */
[----:B------:R-:W0:Y:S01]  /*0170*/  S2UR UR8, SR_CgaCtaId ;  /* 0x00000000000879c3 */ /* 0x000e220000008800 */
[----:B------:R-:W-:Y:S01]  /*0180*/  UMOV UR4, 0x400 ;  /* 0x0000040000047882 */ /* 0x000fe20000000000 */
[----:B------:R-:W-:Y:S01]  /*0190*/  UMOV UR5, 0x1 ;  /* 0x0000000100057882 */ /* 0x000fe20000000000 */
[----:B------:R-:W-:Y:S01]  /*01a0*/  UMOV UR6, 0x3 ;  /* 0x0000000300067882 */ /* 0x000fe20000000000 */
[----:B------:R-:W-:Y:S01]  /*01b0*/  ELECT P0, URZ, PT ;  /* 0x00000000003f782f */ /* 0x000fe20003800000 */
[----:B------:R-:W-:-:S04]  /*01c0*/  UIADD3 UR6, -UR6, 0x100000, URZ ;  /* 0x0010000006067890 */ /* 0x000fc8000fffe13f */
[----:B------:R-:W-:Y:S02]  /*01d0*/  USHF.L.U32 UR7, UR6, 0xb, URZ ;  /* 0x0000000b06077899 */ /* 0x000fe4000800063f */
[----:B------:R-:W-:Y:S02]  /*01e0*/  USHF.L.U32 UR6, UR6, 0x1, URZ ;  /* 0x0000000106067899 */ /* 0x000fe4000800063f */
[----:B0-----:R-:W-:Y:S02]  /*01f0*/  ULEA UR8, UR8, UR4, 0x18 ;  /* 0x0000000408087291 */ /* 0x001fe4000f8ec03f */
[----:B------:R-:W-:-:S04]  /*0200*/  UIADD3 UR4, -UR5, 0x100000, URZ ;  /* 0x0010000005047890 */ /* 0x000fc8000fffe13f */
[----:B------:R-:W-:Y:S02]  /*0210*/  USHF.L.U32 UR5, UR4, 0xb, URZ ;  /* 0x0000000b04057899 */ /* 0x000fe4000800063f */
[----:B------:R-:W-:Y:S01]  /*0220*/  USHF.L.U32 UR4, UR4, 0x1, URZ ;  /* 0x0000000104047899 */ /* 0x000fe2000800063f */
[----:B------:R-:W0:Y:S11]  /*0230*/  FENCE.VIEW.ASYNC.S ;  /* 0x00000000000073c6 */ /* 0x000e360000000000 */
[----:B0-----:R0:W1:Y:S01]  /*0240*/  SYNCS.EXCH.64 URZ, [UR8], UR4 ;  /* 0x00000004083f75b2 */ /* 0x0010620008000100 */
[----:B------:R0:W2:Y:S01]  /*0250*/  SYNCS.EXCH.64 URZ, [UR8+0x18], UR6 ;  /* 0x00001806083f75b2 */ /* 0x0000a20008000100 */
[----:B------:R0:W3:Y:S01]  /*0260*/  SYNCS.EXCH.64 URZ, [UR8+0x8], UR4 ;  /* 0x00000804083f75b2 */ /* 0x0000e20008000100 */
[----:B------:R0:W4:Y:S01]  /*0270*/  SYNCS.EXCH.64 URZ, [UR8+0x20], UR6 ;  /* 0x00002006083f75b2 */ /* 0x0001220008000100 */
[----:B------:R0:W0:Y:S01]  /*0280*/  SYNCS.EXCH.64 URZ, [UR8+0x10], UR4 ;  /* 0x00001004083f75b2 */ /* 0x0000220008000100 */
[----:B------:R0:W0:Y:S01]  /*0290*/  SYNCS.EXCH.64 URZ, [UR8+0x28], UR6 ;  /* 0x00002806083f75b2 */ /* 0x0000220008000100 */
[----:B------:R-:W-:Y:S01]  /*02a0*/  NOP ;  /* 0x0000000000007918 */ /* 0x000fe20000000000 */
.L_x_2:
[----:B------:R-:W5:Y:S01]  /*02b0*/  SHFL.IDX PT, R12, R0, RZ, 0x1f ;  /* 0x00001fff000c7589 */ /* 0x000f6200000e0000 */
[----:B------:R-:W1:Y:S01]  /*02c0*/  S2UR UR12, SR_CTAID.X ;  /* 0x00000000000c79c3 */ /* 0x000e620000002500 */
[----:B------:R-:W-:Y:S02]  /*02d0*/  SHF.R.S32.HI R3, RZ, 0x1f, R4 ;  /* 0x0000001fff037819 */ /* 0x000fe40000011404 */
[----:B------:R-:W-:Y:S01]  /*02e0*/  ELECT P0, URZ, PT ;  /* 0x00000000003f782f */ /* 0x000fe20003800000 */
[----:B------:R-:W2:Y:S01]  /*02f0*/  SHFL.IDX PT, R11, R0, RZ, 0x1f ;  /* 0x00001fff000b7589 */ /* 0x000ea200000e0000 */
[----:B0-----:R-:W-:Y:S01]  /*0300*/  ULDC UR4, c[0x0][0x150] ;  /* 0x0000540000047ab9 */ /* 0x001fe20000000800 */
[----:B------:R-:W-:Y:S02]  /*0310*/  LEA.HI R3, R3, R4, RZ, 0x7 ;  /* 0x0000000403037211 */ /* 0x000fe400078f38ff */
[----:B------:R-:W-:Y:S01]  /*0320*/  ELECT P1, URZ, PT ;  /* 0x00000000003f782f */ /* 0x000fe20003820000 */
[----:B------:R-:W0:Y:S01]  /*0330*/  S2R R6, SR_CTAID.Y ;  /* 0x0000000000067919 */ /* 0x000e220000002600 */
[----:B------:R-:W3:Y:S01]  /*0340*/  LDC R14, c[0x0][0x144] ;  /* 0x00005100ff0e7b82 */ /* 0x000ee20000000800 */
[----:B------:R-:W-:Y:S01]  /*0350*/  LOP3.LUT R3, R3, 0xffffff80, RZ, 0xc0, !PT ;  /* 0xffffff8003037812 */ /* 0x000fe200078ec0ff */
[----:B------:R-:W-:Y:S01]  /*0360*/  UMOV UR11, 0x80 ;  /* 0x00000080000b7882 */ /* 0x000fe20000000000 */
[----:B------:R-:W4:Y:S01]  /*0370*/  SHFL.IDX PT, R16, R7, RZ, 0x1f ;  /* 0x00001fff07107589 */ /* 0x000f2200000e0000 */
[----:B------:R-:W-:Y:S01]  /*0380*/  NOP ;  /* 0x0000000000007918 */ /* 0x000fe20000000000 */
[----:B------:R-:W-:Y:S01]  /*0390*/  NOP ;  /* 0x0000000000007918 */ /* 0x000fe20000000000 */
[----:B------:R-:W-:Y:S01]  /*03a0*/  IMAD.IADD R5, R4, 0x1, -R3 ;  /* 0x0000000104057824 */ /* 0x000fe200078e0a03 */
[C---:B------:R-:W-:Y:S01]  /*03b0*/  ISETP.NE.AND P4, PT, R10.reuse, RZ, PT ;  /* 0x000000ff0a00720c */ /* 0x040fe20003f85270 */
[----:B------:R-:W4:Y:S01]  /*03c0*/  LDC R15, c[0x0][0x140] ;  /* 0x00005000ff0f7b82 */ /* 0x000f220000000800 */
[----:B------:R-:W-:-:S02]  /*03d0*/  VIADD R36, R10, 0xffffffff ;  /* 0xffffffff0a247836 */ /* 0x000fc40000000000 */
[----:B------:R-:W-:Y:S01]  /*03e0*/  SHF.R.S32.HI R8, RZ, 0x1f, R5 ;  /* 0x0000001fff087819 */ /* 0x000fe20000011405 */
[----:B------:R-:W-:Y:S02]  /*03f0*/  IMAD.MOV.U32 R57, RZ, RZ, 0x1 ;  /* 0x00000001ff397424 */ /* 0x000fe400078e00ff */
[----:B------:R-:W-:Y:S02]  /*0400*/  ISETP.GE.U32.AND P6, PT, R36, 0x2, PT ;  /* 0x000000022400780c */ /* 0x000fe40003fc6070 */
[----:B-----5:R-:W-:Y:S01]  /*0410*/  ISETP.NE.OR P0, PT, R12, RZ, !P0 ;  /* 0x000000ff0c00720c */ /* 0x020fe20004705670 */
[----:B------:R-:W5:Y:S01]  /*0420*/  LDC R25, c[0x0][0x148] ;  /* 0x00005200ff197b82 */ /* 0x000f620000000800 */
[----:B-1----:R-:W-:Y:S02]  /*0430*/  I2FP.F32.U32 R12, UR12 ;  /* 0x0000000c000c7c45 */ /* 0x002fe40008201000 */
[----:B------:R-:W-:Y:S02]  /*0440*/  LEA.HI R3, R8, R5, RZ, 0x3 ;  /* 0x0000000508037211 */ /* 0x000fe400078f18ff */
[----:B--2---:R-:W-:Y:S01]  /*0450*/  ISETP.NE.OR P1, PT, R11, RZ, !P1 ;  /* 0x000000ff0b00720c */ /* 0x004fe20004f25670 */
[----:B------:R-:W-:Y:S01]  /*0460*/  FMUL R13, R12, UR4 ;  /* 0x000000040c0d7c20 */ /* 0x000fe20008400000 */
[--C-:B------:R-:W-:Y:S01]  /*0470*/  SHF.R.S32.HI R0, RZ, 0x3, R3.reuse ;  /* 0x00000003ff007819 */ /* 0x100fe20000011403 */
[----:B------:R-:W-:Y:S01]  /*0480*/  ULDC UR4, c[0x0][0x154] ;  /* 0x0000550000047ab9 */ /* 0x000fe20000000800 */
[----:B------:R-:W-:-:S02]  /*0490*/  SHF.R.S32.HI R3, RZ, 0x1f, R3 ;  /* 0x0000001fff037819 */ /* 0x000fc40000011403 */
[----:B------:R-:W-:Y:S01]  /*04a0*/  SHF.R.S32.HI R12, RZ, 0x1f, R9 ;  /* 0x0000001fff0c7819 */ /* 0x000fe20000011409 */
[----:B------:R-:W1:Y:S01]  /*04b0*/  F2I.U32.TRUNC.NTZ R13, R13 ;  /* 0x0000000d000d7305 */ /* 0x000e62000020f000 */
[----:B------:R-:W-:Y:S01]  /*04c0*/  LEA.HI R11, R3, R0, RZ, 0x2 ;  /* 0x00000000030b7211 */ /* 0x000fe200078f10ff */
[----:B------:R-:W-:Y:S01]  /*04d0*/  VOTEU.ALL UP1, P0 ;  /* 0x00000000003f7886 */ /* 0x000fe20000020000 */
[----:B------:R-:W-:Y:S01]  /*04e0*/  LEA.HI R12, R12, R9, RZ, 0x2 ;  /* 0x000000090c0c7211 */ /* 0x000fe200078f10ff */
[----:B------:R-:W-:Y:S01]  /*04f0*/  VOTEU.ALL UP0, P0 ;  /* 0x00000000003f7886 */ /* 0x000fe20000000000 */
[----:B------:R-:W-:Y:S01]  /*0500*/  SHF.R.S32.HI R3, RZ, 0x1f, R2 ;  /* 0x0000001fff037819 */ /* 0x000fe20000011402 */
[----:B------:R-:W-:Y:S01]  /*0510*/  VOTEU.ALL UP2, P1 ;  /* 0x00000000003f7886 */ /* 0x000fe20000840000 */
[----:B------:R-:W-:Y:S01]  /*0520*/  LOP3.LUT R11, R11, 0xfffffffc, RZ, 0xc0, !PT ;  /* 0xfffffffc0b0b7812 */ /* 0x000fe200078ec0ff */
[----:B------:R-:W2:Y:S01]  /*0530*/  @!UP1 S2UR UR7, SR_CgaCtaId ;  /* 0x00000000000799c3 */ /* 0x000ea20000008800 */
[----:B------:R-:W-:Y:S01]  /*0540*/  LOP3.LUT R12, R12, 0x3ffffffc, RZ, 0xc0, !PT ;  /* 0x3ffffffc0c0c7812 */ /* 0x000fe200078ec0ff */
[----:B------:R-:W-:Y:S01]  /*0550*/  @!UP1 UMOV UR6, 0x400 ;  /* 0x0000040000069882 */ /* 0x000fe20000000000 */
[----:B------:R-:W-:Y:S01]  /*0560*/  LEA.HI R3, R3, R2, RZ, 0x2 ;  /* 0x0000000203037211 */ /* 0x000fe200078f10ff */
[----:B------:R-:W-:Y:S01]  /*0570*/  IMAD.IADD R11, R0, 0x1, -R11 ;  /* 0x00000001000b7824 */ /* 0x000fe200078e0a0b */
[----:B------:R-:W-:Y:S01]  /*0580*/  @!UP2 UMOV UR9, 0x400 ;  /* 0x000004000009a882 */ /* 0x000fe20000000000 */
[----:B------:R-:W-:Y:S01]  /*0590*/  IMAD.IADD R12, R9, 0x1, -R12 ;  /* 0x00000001090c7824 */ /* 0x000fe200078e0a0c */
[----:B------:R-:W-:Y:S01]  /*05a0*/  LOP3.LUT R3, R3, 0xfffffffc, RZ, 0xc0, !PT ;  /* 0xfffffffc03037812 */ /* 0x000fe200078ec0ff */
[----:B------:R-:W5:Y:S01]  /*05b0*/  @!UP2 S2UR UR10, SR_CgaCtaId ;  /* 0x00000000000aa9c3 */ /* 0x000f620000008800 */
[----:B-1----:R-:W-:Y:S01]  /*05c0*/  IMAD.MOV R13, RZ, RZ, -R13 ;  /* 0x000000ffff0d7224 */ /* 0x002fe200078e0a0d */
[----:B------:R-:W-:Y:S01]  /*05d0*/  VOTEU.ALL UP3, P1 ;  /* 0x00000000003f7886 */ /* 0x000fe20000860000 */
[----:B------:R-:W-:Y:S01]  /*05e0*/  IMAD R11, R12, 0x4, R11 ;  /* 0x000000040c0b7824 */ /* 0x000fe200078e020b */
[----:B------:R-:W-:Y:S01]  /*05f0*/  VOTEU.ALL UP4, P1 ;  /* 0x00000000003f7886 */ /* 0x000fe20000880000 */
[----:B------:R-:W-:Y:S01]  /*0600*/  IMAD.IADD R9, R2, 0x1, -R3 ;  /* 0x0000000102097824 */ /* 0x000fe200078e0a03 */
[----:B0-----:R-:W-:Y:S01]  /*0610*/  I2FP.F32.U32 R2, R6 ;  /* 0x0000000600027245 */ /* 0x001fe20000201000 */
[----:B---3--:R-:W-:Y:S01]  /*0620*/  IMAD R21, R14, R13, UR12 ;  /* 0x0000000c0e157e24 */ /* 0x008fe2000f8e020d */
[C---:B------:R-:W-:Y:S01]  /*0630*/  LEA.HI R0, R11.reuse, R11, RZ, 0x1 ;  /* 0x0000000b0b007211 */ /* 0x040fe200078f08ff */
[C---:B------:R-:W-:Y:S01]  /*0640*/  IMAD.SHL.U32 R56, R11.reuse, 0x4, RZ ;  /* 0x000000040b387824 */ /* 0x040fe200078e00ff */
[----:B------:R-:W-:Y:S01]  /*0650*/  VOTEU.ALL UP5, P1 ;  /* 0x00000000003f7886 */ /* 0x000fe200008a0000 */
[----:B------:R-:W-:Y:S01]  /*0660*/  FMUL R2, R2, UR4 ;  /* 0x0000000402027c20 */ /* 0x000fe20008400000 */
[----:B------:R-:W-:Y:S01]  /*0670*/  LOP3.LUT R0, R0, 0xfffffffe, RZ, 0xc0, !PT ;  /* 0xfffffffe00007812 */ /* 0x000fe200078ec0ff */
[----:B------:R-:W-:Y:S01]  /*0680*/  UMOV UR4, 0x20 ;  /* 0x0000002000047882 */ /* 0x000fe20000000000 */
[----:B------:R-:W-:Y:S01]  /*0690*/  LOP3.LUT R56, R11, 0xc, R56, 0x78, !PT ;  /* 0x0000000c0b387812 */ /* 0x000fe200078e7838 */
[----:B------:R-:W-:-:S04]  /*06a0*/  @!UP1 UIADD3 UR4, -UR4, 0x100000, URZ ;  /* 0x0010000004049890 */ /* 0x000fc8000fffe13f */
[----:B------:R-:W-:Y:S02]  /*06b0*/  @!UP1 USHF.L.U32 UR5, UR4, 0xb, URZ ;  /* 0x0000000b04059899 */ /* 0x000fe4000800063f */
[----:B------:R-:W-:Y:S01]  /*06c0*/  @!UP1 USHF.L.U32 UR4, UR4, 0x1, URZ ;  /* 0x0000000104049899 */ /* 0x000fe2000800063f */
[----:B----4-:R-:W-:Y:S01]  /*06d0*/  ISETP.EQ.U32.AND P2, PT, R15, 0x1, PT ;  /* 0x000000010f00780c */ /* 0x010fe20003f42070 */
[----:B------:R-:W-:Y:S01]  /*06e0*/  IMAD.IADD R0, R11, 0x1, -R0 ;  /* 0x000000010b007824 */ /* 0x000fe200078e0a00 */
[----:B------:R-:W0:Y:S01]  /*06f0*/  F2I.U32.TRUNC.NTZ R2, R2 ;  /* 0x0000000200027305 */ /* 0x000e22000020f000 */
[----:B--2---:R-:W-:Y:S01]  /*0700*/  @!UP1 ULEA UR8, UR7, UR6, 0x18 ;  /* 0x0000000607089291 */ /* 0x004fe2000f8ec03f */
[----:B------:R-:W-:Y:S01]  /*0710*/  R2UR UR43, R16 ;  /* 0x00000000102b72ca */ /* 0x000fe200000e0000 */
[----:B------:R-:W-:-:S04]  /*0720*/  @!UP2 UIADD3 UR6, -UR11, 0x100000, URZ ;  /* 0x001000000b06a890 */ /* 0x000fc8000fffe13f */
[----:B------:R-:W-:Y:S02]  /*0730*/  @!UP2 USHF.L.U32 UR7, UR6, 0xb, URZ ;  /* 0x0000000b0607a899 */ /* 0x000fe4000800063f */
[----:B------:R-:W-:Y:S01]  /*0740*/  @!UP2 USHF.L.U32 UR6, UR6, 0x1, URZ ;  /* 0x000000010606a899 */ /* 0x000fe2000800063f */
[----:B------:R-:W-:Y:S01]  /*0750*/  ISETP.NE.AND P3, PT, R0, R21, PT ;  /* 0x000000150000720c */ /* 0x000fe20003f65270 */
[----:B------:R-:W-:Y:S01]  /*0760*/  VOTEU.ALL UP1, P0 ;  /* 0x00000000003f7886 */ /* 0x000fe20000020000 */
[----:B-----5:R-:W-:Y:S01]  /*0770*/  @!UP2 ULEA UR9, UR10, UR9, 0x18 ;  /* 0x000000090a09a291 */ /* 0x020fe2000f8ec03f */
[----:B------:R-:W-:Y:S01]  /*0780*/  LOP3.LUT P0, RZ, R5, 0x7, RZ, 0xc0, !PT ;  /* 0x0000000705ff7812 */ /* 0x000fe2000780c0ff */
[----:B------:R-:W-:Y:S01]  /*0790*/  VOTEU.ALL UP2, P1 ;  /* 0x00000000003f7886 */ /* 0x000fe20000840000 */
[----:B------:R-:W-:Y:S02]  /*07a0*/  ISETP.NE.AND P1, PT, R9, 0x3, PT ;  /* 0x000000030900780c */ /* 0x000fe40003f25270 */
[----:B------:R-:W-:-:S02]  /*07b0*/  ISETP.LT.U32.AND P0, PT, R56, 0x4, !P0 ;  /* 0x000000043800780c */ /* 0x000fc40004701070 */
[----:B------:R-:W-:Y:S01]  /*07c0*/  ISETP.EQ.OR P1, PT, R9, RZ, !P1 ;  /* 0x000000ff0900720c */ /* 0x000fe20004f22670 */
[----:B------:R-:W1:Y:S02]  /*07d0*/  FENCE.VIEW.ASYNC.S ;  /* 0x00000000000073c6 */ /* 0x000e640000000000 */
[----:B-1----:R1:W2:Y:S01]  /*07e0*/  @!UP0 SYNCS.EXCH.64 URZ, [UR8+0x60], UR4 ;  /* 0x00006004083f85b2 */ /* 0x0022a20008000100 */
[----:B0-----:R-:W-:Y:S01]  /*07f0*/  IMAD.MOV R20, RZ, RZ, -R2 ;  /* 0x000000ffff147224 */ /* 0x001fe200078e0a02 */
[----:B------:R-:W-:-:S03]  /*0800*/  @P3 LEA.HI R0, R56, R56, RZ, 0x1 ;  /* 0x0000003838003211 */ /* 0x000fc600078f08ff */
[----:B------:R-:W-:Y:S01]  /*0810*/  IMAD R3, R25, R20, R6 ;  /* 0x0000001419037224 */ /* 0x000fe200078e0206 */
[----:B------:R-:W-:Y:S02]  /*0820*/  ISETP.EQ.AND P1, PT, R10, RZ, P1 ;  /* 0x000000ff0a00720c */ /* 0x000fe40000f22270 */
[----:B------:R-:W-:Y:S02]  /*0830*/  @P3 SHF.R.S32.HI R0, RZ, 0x1, R0 ;  /* 0x00000001ff003819 */ /* 0x000fe40000011400 */
[----:B------:R-:W-:Y:S02]  /*0840*/  SEL R23, RZ, 0x1, !P1 ;  /* 0x00000001ff177807 */ /* 0x000fe40004800000 */
[----:B------:R-:W-:Y:S02]  /*0850*/  @P3 ISETP.NE.AND P5, PT, R0, R3, PT ;  /* 0x000000030000320c */ /* 0x000fe40003fa5270 */
[----:B------:R-:W-:Y:S01]  /*0860*/  SEL R0, RZ, 0x1, !P0 ;  /* 0x00000001ff007807 */ /* 0x000fe20004000000 */
[----:B------:R1:W0:Y:S01]  /*0870*/  @!UP1 SYNCS.EXCH.64 URZ, [UR8+0x68], UR4 ;  /* 0x00006804083f95b2 */ /* 0x0002220008000100 */
[----:B------:R-:W-:Y:S01]  /*0880*/  NOP ;  /* 0x0000000000007918 */ /* 0x000fe20000000000 */
[----:B------:R-:W-:-:S02]  /*0890*/  @P3 SEL R57, RZ, 0x1, P5 ;  /* 0x00000001ff393807 */ /* 0x000fc40002800000 */
[----:B------:R-:W-:Y:S02]  /*08a0*/  SEL R23, R23, 0x2, P6 ;  /* 0x0000000217177807 */ /* 0x000fe40003000000 */
[----:B------:R-:W-:Y:S01]  /*08b0*/  LOP3.LUT R57, R57, R0, RZ, 0xc0, !PT ;  /* 0x0000000039397212 */ /* 0x000fe200078ec0ff */
[----:B------:R1:W3:Y:S01]  /*08c0*/  @!UP2 SYNCS.EXCH.64 URZ, [UR9+0x40], UR6 ;  /* 0x00004006093fa5b2 */ /* 0x0002e20008000100 */
[----:B------:R1:W4:Y:S01]  /*08d0*/  @!UP3 SYNCS.EXCH.64 URZ, [UR9+0x48], UR6 ;  /* 0x00004806093fb5b2 */ /* 0x0003220008000100 */
[----:B------:R1:W0:Y:S01]  /*08e0*/  @!UP4 SYNCS.EXCH.64 URZ, [UR9+0x50], UR6 ;  /* 0x00005006093fc5b2 */ /* 0x0002220008000100 */
[----:B------:R1:W0:Y:S01]  /*08f0*/  @!UP5 SYNCS.EXCH.64 URZ, [UR9+0x58], UR6 ;  /* 0x00005806093fd5b2 */ /* 0x0002220008000100 */
[----:B------:R-:W-:Y:S01]  /*0900*/  NOP ;  /* 0x0000000000007918 */ /* 0x000fe20000000000 */
[----:B-12---:R-:W-:Y:S05]  /*0910*/  @!P2 BRA `(.L_x_3) ;  /* 0x000000000008a947 */ /* 0x006fea0003800000 */
[----:B0--34-:R-:W-:Y:S01]  /*0920*/  UCGABAR_ARV ;  /* 0x00000000000079c7 */ /* 0x019fe20008000000 */
[----:B------:R-:W-:Y:S05]  /*0930*/  BRA `(.L_x_4) ;  /* 0x0000000000047947 */ /* 0x000fea0003800000 */
.L_x_3:
[----:B0--34-:R-:W-:Y:S01]  /*0940*/  NOP ;  /* 0x0000000000007918 */ /* 0x019fe20000000000 */
.L_x_4:
[----:B------:R-:W-:Y:S01]  /*0950*/  ULDC.64 UR4, c[0x0][0x598] ;  /* 0x0001660000047ab9 */ /* 0x000fe20000000a00 */
[----:B------:R-:W-:Y:S01]  /*0960*/  ULDC.64 UR48, c[0x0][0x208] ;  /* 0x0000820000307ab9 */ /* 0x000fe20000000a00 */
[----:B------:R-:W-:-:S04]  /*0970*/  ISETP.NE.U32.AND P0, PT, RZ, UR4, PT ;  /* 0x00000004ff007c0c */ /* 0x000fc8000bf05070 */
[----:B------:R-:W-:-:S13]  /*0980*/  ISETP.NE.AND.EX P0, PT, RZ, UR5, PT, P0 ;  /* 0x00000005ff007c0c */ /* 0x000fda000bf05300 */
[----:B------:R-:W-:Y:S05]  /*0990*/  @!P0 BRA `(.L_x_5) ;  /* 0x00000000001c8947 */ /* 0x000fea0003800000 */
[----:B------:R-:W0:Y:S02]  /*09a0*/  LDC.64 R2, c[0x0][0x598] ;  /* 0x00016600ff027b82 */ /* 0x000e240000000a00 */
[----:B0-----:R-:W2:Y:S02]  /*09b0*/  LDG.E.64 R2, desc[UR48][R2.64] ;  /* 0x0000003002027981 */ /* 0x001ea4000c1e1b00 */
[----:B--2---:R-:W-:-:S04]  /*09c0*/  ISETP.NE.U32.AND P0, PT, R2, RZ, PT ;  /* 0x000000ff0200720c */ /* 0x004fc80003f05070 */
[----:B------:R-:W-:-:S13]  /*09d0*/  ISETP.NE.AND.EX P0, PT, R3, RZ, PT, P0 ;  /* 0x000000ff0300720c */ /* 0x000fda0003f05300 */
[----:B------:R-:W-:Y:S05]  /*09e0*/  @!P0 BRA `(.L_x_5) ;  /* 0x0000000000088947 */ /* 0x000fea0003800000 */
[----:B------:R0:W5:Y:S01]  /*09f0*/  LD.E R58, desc[UR48][R2.64] ;  /* 0x00000030023a7980 */ /* 0x000162000c101900 */
[----:B------:R-:W-:Y:S05]  /*0a00*/  BRA `(.L_x_6) ;  /* 0x0000000000247947 */ /* 0x000fea0003800000 */
.L_x_5:
[----:B------:R-:W-:Y:S02]  /*0a10*/  ULDC.64 UR4, c[0x0][0x588] ;  /* 0x0001620000047ab9 */ /* 0x000fe40000000a00 */
[----:B------:R-:W-:-:S04]  /*0a20*/  ISETP.NE.U32.AND P0, PT, RZ, UR4, PT ;  /* 0x00000004ff007c0c */ /* 0x000fc8000bf05070 */
[----:B------:R-:W-:-:S13]  /*0a30*/  ISETP.NE.AND.EX P0, PT, RZ, UR5, PT, P0 ;  /* 0x00000005ff007c0c */ /* 0x000fda000bf05300 */
[----:B------:R-:W-:Y:S05]  /*0a40*/  @!P0 BRA `(.L_x_7) ;  /* 0x00000000000c8947 */ /* 0x000fea0003800000 */
[----:B------:R-:W0:Y:S02]  /*0a50*/  LDC.64 R58, c[0x0][0x588] ;  /* 0x00016200ff3a7b82 */ /* 0x000e240000000a00 */
[----:B0-----:R1:W5:Y:S01]  /*0a60*/  LDG.E R58, desc[UR48][R58.64] ;  /* 0x000000303a3a7981 */ /* 0x001362000c1e1900 */
[----:B------:R-:W-:Y:S05]  /*0a70*/  BRA `(.L_x_6) ;  /* 0x0000000000087947 */ /* 0x000fea0003800000 */
.L_x_7:
[----:B------:R-:W-:Y:S02]  /*0a80*/  ULDC UR4, c[0x0][0x580] ;  /* 0x0001600000047ab9 */ /* 0x000fe40000000800 */
[----:B------:R-:W-:-:S07]  /*0a90*/  IMAD.U32 R58, RZ, RZ, UR4 ;  /* 0x00000004ff3a7e24 */ /* 0x000fce000f8e00ff */
.L_x_6:
[----:B------:R-:W-:Y:S02]  /*0aa0*/  ULDC.64 UR4, c[0x0][0x5a0] ;  /* 0x0001680000047ab9 */ /* 0x000fe40000000a00 */
[----:B------:R-:W-:-:S04]  /*0ab0*/  ISETP.NE.U32.AND P0, PT, RZ, UR4, PT ;  /* 0x00000004ff007c0c */ /* 0x000fc8000bf05070 */
[----:B------:R-:W-:-:S13]  /*0ac0*/  ISETP.NE.AND.EX P0, PT, RZ, UR5, PT, P0 ;  /* 0x00000005ff007c0c */ /* 0x000fda000bf05300 */
[----:B------:R-:W-:Y:S05]  /*0ad0*/  @!P0 BRA `(.L_x_8) ;  /* 0x00000000001c8947 */ /* 0x000fea0003800000 */
[----:B0-----:R-:W0:Y:S02]  /*0ae0*/  LDC.64 R2, c[0x0][0x5a0] ;  /* 0x00016800ff027b82 */ /* 0x001e240000000a00 */
[----:B0-----:R-:W2:Y:S02]  /*0af0*/  LDG.E.64 R2, desc[UR48][R2.64] ;  /* 0x0000003002027981 */ /* 0x001ea4000c1e1b00 */
[----:B--2---:R-:W-:-:S04]  /*0b00*/  ISETP.NE.U32.AND P0, PT, R2, RZ, PT ;  /* 0x000000ff0200720c */ /* 0x004fc80003f05070 */
[----:B------:R-:W-:-:S13]  /*0b10*/  ISETP.NE.AND.EX P0, PT, R3, RZ, PT, P0 ;  /* 0x000000ff0300720c */ /* 0x000fda0003f05300 */
[----:B------:R-:W-:Y:S05]  /*0b20*/  @!P0 BRA `(.L_x_8) ;  /* 0x0000000000088947 */ /* 0x000fea0003800000 */
[----:B-1----:R0:W5:Y:S01]  /*0b30*/  LD.E R59, desc[UR48][R2.64] ;  /* 0x00000030023b7980 */ /* 0x002162000c101900 */
[----:B------:R-:W-:Y:S05]  /*0b40*/  BRA `(.L_x_9) ;  /* 0x0000000000247947 */ /* 0x000fea0003800000 */
.L_x_8:
[----:B------:R-:W-:Y:S02]  /*0b50*/  ULDC.64 UR4, c[0x0][0x590] ;  /* 0x0001640000047ab9 */ /* 0x000fe40000000a00 */
[----:B------:R-:W-:-:S04]  /*0b60*/  ISETP.NE.U32.AND P0, PT, RZ, UR4, PT ;  /* 0x00000004ff007c0c */ /* 0x000fc8000bf05070 */
[----:B------:R-:W-:-:S13]  /*0b70*/  ISETP.NE.AND.EX P0, PT, RZ, UR5, PT, P0 ;  /* 0x00000005ff007c0c */ /* 0x000fda000bf05300 */
[----:B------:R-:W-:Y:S05]  /*0b80*/  @!P0 BRA `(.L_x_10) ;  /* 0x00000000000c8947 */ /* 0x000fea0003800000 */
[----:B0-----:R-:W1:Y:S02]  /*0b90*/  LDC.64 R2, c[0x0][0x590] ;  /* 0x00016400ff027b82 */ /* 0x001e640000000a00 */
[----:B-1----:R1:W5:Y:S01]  /*0ba0*/  LDG.E R59, desc[UR48][R2.64] ;  /* 0x00000030023b7981 */ /* 0x002362000c1e1900 */
[----:B------:R-:W-:Y:S05]  /*0bb0*/  BRA `(.L_x_9) ;  /* 0x0000000000087947 */ /* 0x000fea0003800000 */
.L_x_10:
[----:B------:R-:W-:Y:S02]  /*0bc0*/  ULDC UR4, c[0x0][0x584] ;  /* 0x0001610000047ab9 */ /* 0x000fe40000000800 */
[----:B-1----:R-:W-:-:S07]  /*0bd0*/  IMAD.U32 R59, RZ, RZ, UR4 ;  /* 0x00000004ff3b7e24 */ /* 0x002fce000f8e00ff */
.L_x_9:
[----:B01----:R-:W0:Y:S01]  /*0be0*/  LDC R2, c[0x0][0x65c] ;  /* 0x00019700ff027b82 */ /* 0x003e220000000800 */
[----:B------:R-:W-:Y:S01]  /*0bf0*/  ULDC UR6, c[0x0][0x28c] ;  /* 0x0000a30000067ab9 */ /* 0x000fe20000000800 */
[----:B------:R-:W-:Y:S01]  /*0c00*/  ISETP.NE.AND P0, PT, R10, 0x2, PT ;  /* 0x000000020a00780c */ /* 0x000fe20003f05270 */
[----:B------:R-:W-:Y:S01]  /*0c10*/  UIADD3 UR6, UR6, 0x7f, URZ ;  /* 0x0000007f06067890 */ /* 0x000fe2000fffe03f */
[----:B------:R-:W-:Y:S01]  /*0c20*/  IMAD.U32 R10, RZ, RZ, UR12 ;  /* 0x0000000cff0a7e24 */ /* 0x000fe2000f8e00ff */
[----:B------:R-:W-:Y:S01]  /*0c30*/  UMOV UR36, URZ ;  /* 0x0000003f00247c82 */ /* 0x000fe20008000000 */
[----:B------:R-:W-:Y:S01]  /*0c40*/  UMOV UR38, URZ ;  /* 0x0000003f00267c82 */ /* 0x000fe20008000000 */
[----:B------:R-:W-:Y:S01]  /*0c50*/  USHF.R.S32.HI UR7, URZ, 0x1f, UR6 ;  /* 0x0000001f3f077899 */ /* 0x000fe20008011406 */
[----:B------:R-:W-:-:S03]  /*0c60*/  ULDC.64 UR8, c[0x0][0x650] ;  /* 0x0001940000087ab9 */ /* 0x000fc60000000a00 */
[----:B------:R-:W-:-:S04]  /*0c70*/  ULEA.HI UR7, UR7, UR6, URZ, 0x7 ;  /* 0x0000000607077291 */ /* 0x000fc8000f8f383f */
[----:B------:R-:W-:Y:S01]  /*0c80*/  USHF.R.S32.HI UR37, URZ, 0x7, UR7 ;  /* 0x000000073f257899 */ /* 0x000fe20008011407 */
[----:B0-----:R-:W-:-:S13]  /*0c90*/  ISETP.NE.AND P1, PT, R2, 0x1, PT ;  /* 0x000000010200780c */ /* 0x001fda0003f25270 */
[----:B------:R-:W0:Y:S01]  /*0ca0*/  @P1 LDC R17, c[0x0][0x10] ;  /* 0x00000400ff111b82 */ /* 0x000e220000000800 */
[----:B------:R-:W-:Y:S02]  /*0cb0*/  @P1 IMAD.MOV.U32 R7, RZ, RZ, RZ ;  /* 0x000000ffff071224 */ /* 0x000fe400078e00ff */
[----:B------:R-:W-:-:S05]  /*0cc0*/  @P1 IMAD.MOV.U32 R11, RZ, RZ, RZ ;  /* 0x000000ffff0b1224 */ /* 0x000fca00078e00ff */
[----:B------:R-:W1:Y:S01]  /*0cd0*/  @!P1 LDC R3, c[0x0][0xc] ;  /* 0x00000300ff039b82 */ /* 0x000e620000000800 */
[----:B------:R-:W-:Y:S01]  /*0ce0*/  ULDC UR4, c[0x0][0xc] ;  /* 0x0000030000047ab9 */ /* 0x000fe20000000800 */
[----:B------:R-:W-:Y:S02]  /*0cf0*/  ULDC UR5, c[0x0][0x10] ;  /* 0x0000040000057ab9 */ /* 0x000fe40000000800 */
[----:B------:R-:W-:-:S04]  /*0d00*/  UIMAD.WIDE.U32 UR4, UR4, UR5, URZ ;  /* 0x00000005040472a5 */ /* 0x000fc8000f8e003f */
[----:B------:R-:W2:Y:S01]  /*0d10*/  LDC R0, c[0x0][0x14] ;  /* 0x00000500ff007b82 */ /* 0x000ea20000000800 */
[----:B0-----:R-:W-:-:S04]  /*0d20*/  @P1 IMAD.WIDE.U32 R16, R17, UR12, R6 ;  /* 0x0000000c11101c25 */ /* 0x001fc8000f8e0006 */
[----:B------:R-:W-:Y:S02]  /*0d30*/  @P1 IMAD.IADD R17, R17, 0x1, R11 ;  /* 0x0000000111111824 */ /* 0x000fe400078e020b */
[----:B------:R-:W-:Y:S02]  /*0d40*/  IMAD.MOV.U32 R11, RZ, RZ, RZ ;  /* 0x000000ffff0b7224 */ /* 0x000fe400078e00ff */
[----:B-1----:R-:W-:-:S04]  /*0d50*/  @!P1 IMAD.WIDE.U32 R10, R6, R3, R10 ;  /* 0x00000003060a9225 */ /* 0x002fc800078e000a */
[----:B------:R-:W-:Y:S02]  /*0d60*/  @!P1 IMAD.MOV.U32 R16, RZ, RZ, R10 ;  /* 0x000000ffff109224 */ /* 0x000fe400078e000a */
[----:B--2---:R-:W-:-:S04]  /*0d70*/  IMAD.WIDE.U32 R12, R0, UR4, RZ ;  /* 0x00000004000c7c25 */ /* 0x004fc8000f8e00ff */
[----:B------:R-:W-:Y:S01]  /*0d80*/  IMAD R3, R0, UR5, RZ ;  /* 0x0000000500037c24 */ /* 0x000fe2000f8e02ff */
[----:B------:R0:W-:Y:S01]  /*0d90*/  STL.64 [R1], R12 ;  /* 0x0000000c01007387 */ /* 0x0001e20000100a00 */
[----:B------:R-:W-:Y:S02]  /*0da0*/  @!P1 IMAD.MOV.U32 R17, RZ, RZ, R11 ;  /* 0x000000ffff119224 */ /* 0x000fe400078e000b */
[----:B------:R-:W-:Y:S01]  /*0db0*/  IMAD.IADD R0, R13, 0x1, R3 ;  /* 0x000000010d007824 */ /* 0x000fe200078e0203 */
[----:B------:R-:W-:Y:S06]  /*0dc0*/  @P0 BRA `(.L_x_11) ;  /* 0x0000000000200947 */ /* 0x000fec0003800000 */
[----:B------:R-:W-:Y:S01]  /*0dd0*/  UISETP.GE.U32.AND UP0, UPT, UR37, 0x3, UPT ;  /* 0x000000032500788c */ /* 0x000fe2000bf06070 */
[----:B------:R-:W-:Y:S01]  /*0de0*/  IADD3 R16, P0, R16, R12, RZ ;  /* 0x0000000c10107210 */ /* 0x000fe20007f1e0ff */
[----:B------:R-:W-:Y:S01]  /*0df0*/  UIMAD.WIDE.U32 UR4, UR37, -0x55555555, URZ ;  /* 0xaaaaaaab250478a5 */ /* 0x000fe2000f8e003f */
[----:B------:R-:W-:-:S03]  /*0e00*/  UMOV UR38, URZ ;  /* 0x0000003f00267c82 */ /* 0x000fc60008000000 */
[----:B------:R-:W-:Y:S01]  /*0e10*/  USHF.R.U32.HI UR4, URZ, 0x1, UR5 ;  /* 0x000000013f047899 */ /* 0x000fe20008011605 */
[----:B------:R-:W-:-:S03]  /*0e20*/  IMAD.X R17, R0, 0x1, R17, P0 ;  /* 0x0000000100117824 */ /* 0x000fc600000e0611 */
[----:B------:R-:W-:Y:S02]  /*0e30*/  UIMAD UR36, UR4, -0x3, UR37 ;  /* 0xfffffffd042478a4 */ /* 0x000fe4000f8e0225 */
[----:B------:R-:W-:-:S12]  /*0e40*/  @UP0 ULOP3.LUT UR38, UR4, 0x1, URZ, 0xc0, !UPT ;  /* 0x0000000104260892 */ /* 0x000fd8000f8ec03f */
.L_x_11:
[----:B------:R-:W-:Y:S01]  /*0e50*/  ISETP.GE.U32.AND P0, PT, R16, UR8, PT ;  /* 0x0000000810007c0c */ /* 0x000fe2000bf06070 */
[----:B------:R-:W-:Y:S01]  /*0e60*/  IMAD.MOV.U32 R22, RZ, RZ, -0x1 ;  /* 0xffffffffff167424 */ /* 0x000fe200078e00ff */
[----:B------:R-:W-:Y:S01]  /*0e70*/  PRMT R3, RZ, 0x7610, R3 ;  /* 0x00007610ff037816 */ /* 0x000fe20000000003 */
[----:B------:R-:W-:Y:S01]  /*0e80*/  IMAD.MOV.U32 R18, RZ, RZ, -0x1 ;  /* 0xffffffffff127424 */ /* 0x000fe200078e00ff */
[----:B------:R-:W-:Y:S01]  /*0e90*/  ISETP.GE.U32.AND.EX P0, PT, R17, UR9, PT, P0 ;  /* 0x0000000911007c0c */ /* 0x000fe2000bf06100 */
[----:B------:R-:W-:-:S12]  /*0ea0*/  IMAD.MOV.U32 R19, RZ, RZ, -0x1 ;  /* 0xffffffffff137424 */ /* 0x000fd800078e00ff */
[----:B------:R-:W-:Y:S05]  /*0eb0*/  @P0 BRA `(.L_x_12) ;  /* 0x0000000400280947 */ /* 0x000fea0003800000 */
[----:B------:R-:W1:Y:S01]  /*0ec0*/  LDC.64 R26, c[0x0][0x628] ;  /* 0x00018a00ff1a7b82 */ /* 0x000e620000000a00 */
[----:B------:R-:W-:Y:S02]  /*0ed0*/  IMAD.MOV.U32 R10, RZ, RZ, R16 ;  /* 0x000000ffff0a7224 */ /* 0x000fe400078e0010 */
[----:B------:R-:W-:-:S05]  /*0ee0*/  IMAD.MOV.U32 R11, RZ, RZ, R17 ;  /* 0x000000ffff0b7224 */ /* 0x000fca00078e0011 */
[----:B------:R-:W2:Y:S08]  /*0ef0*/  LDC R18, c[0x0][0x630] ;  /* 0x00018c00ff127b82 */ /* 0x000eb00000000800 */
[----:B------:R-:W3:Y:S01]  /*0f00*/  LDC.64 R28, c[0x0][0x620] ;  /* 0x00018800ff1c7b82 */ /* 0x000ee20000000a00 */
[----:B-1----:R-:W-:-:S04]  /*0f10*/  ISETP.NE.U32.AND P0, PT, R26, RZ, PT ;  /* 0x000000ff1a00720c */ /* 0x002fc80003f05070 */
[----:B------:R-:W-:-:S13]  /*0f20*/  ISETP.NE.AND.EX P0, PT, R27, RZ, PT, P0 ;  /* 0x000000ff1b00720c */ /* 0x000fda0003f05300 */
[----:B--23--:R-:W-:Y:S05]  /*0f30*/  @!P0 BRA `(.L_x_13) ;  /* 0x0000000000288947 */ /* 0x00cfea0003800000 */
[----:B------:R-:W1:Y:S02]  /*0f40*/  LDC R3, c[0x0][0x634] ;  /* 0x00018d00ff037b82 */ /* 0x000e640000000800 */
[----:B-1----:R-:W-:-:S05]  /*0f50*/  IADD3 R3, P0, R16, R3, RZ ;  /* 0x0000000310037210 */ /* 0x002fca0007f1e0ff */
[----:B------:R-:W-:-:S04]  /*0f60*/  IMAD.X R19, RZ, RZ, R17, P0 ;  /* 0x000000ffff137224 */ /* 0x000fc800000e0611 */
[----:B------:R-:W-:-:S04]  /*0f70*/  IMAD.WIDE.U32 R10, R19, R26, RZ ;  /* 0x0000001a130a7225 */ /* 0x000fc800078e00ff */
[----:B0-----:R-:W-:-:S04]  /*0f80*/  IMAD.WIDE.U32 R12, P0, R3, R27, R10 ;  /* 0x0000001b030c7225 */ /* 0x001fc8000780000a */
[----:B------:R-:W-:-:S04]  /*0f90*/  IMAD.WIDE.U32 R10, R3, R26, RZ ;  /* 0x0000001a030a7225 */ /* 0x000fc800078e00ff */
[----:B------:R-:W-:Y:S01]  /*0fa0*/  IMAD.X R15, RZ, RZ, RZ, P0 ;  /* 0x000000ffff0f7224 */ /* 0x000fe200000e06ff */
[----:B------:R-:W-:Y:S01]  /*0fb0*/  IADD3 RZ, P0, R11, R12, RZ ;  /* 0x0000000c0bff7210 */ /* 0x000fe20007f1e0ff */
[----:B------:R-:W-:-:S04]  /*0fc0*/  IMAD.MOV.U32 R14, RZ, RZ, R13 ;  /* 0x000000ffff0e7224 */ /* 0x000fc800078e000d */
[----:B------:R-:W-:-:S08]  /*0fd0*/  IMAD.WIDE.U32.X R10, R19, R27, R14, P0 ;  /* 0x0000001b130a7225 */ /* 0x000fd000000e040e */
.L_x_13:
[----:B------:R-:W1:Y:S01]  /*0fe0*/  LDC.64 R32, c[0x0][0x640] ;  /* 0x00019000ff207b82 */ /* 0x000e620000000a00 */
[-CC-:B------:R-:W-:Y:S02]  /*0ff0*/  SHF.R.U64 R30, R10, R18.reuse, R11.reuse ;  /* 0x000000120a1e7219 */ /* 0x180fe4000000120b */
[----:B------:R-:W-:Y:S02]  /*1000*/  SHF.R.U32.HI R3, RZ, R18, R11 ;  /* 0x00000012ff037219 */ /* 0x000fe4000001160b */
[----:B0-----:R-:W-:-:S03]  /*1010*/  IADD3 R13, P0, RZ, -R30, RZ ;  /* 0x8000001eff0d7210 */ /* 0x001fc60007f1e0ff */
[----:B------:R-:W0:Y:S02]  /*1020*/  LDC R14, c[0x0][0x618] ;  /* 0x00018600ff0e7b82 */ /* 0x000e240000000800 */
[----:B------:R-:W-:Y:S02]  /*1030*/  IMAD.X R3, RZ, RZ, ~R3, P0 ;  /* 0x000000ffff037224 */ /* 0x000fe400000e0e03 */
[----:B------:R-:W-:-:S04]  /*1040*/  IMAD.WIDE.U32 R10, R13, R28, R16 ;  /* 0x0000001c0d0a7225 */ /* 0x000fc800078e0010 */
[----:B------:R-:W2:Y:S01]  /*1050*/  LDC R15, c[0x0][0x608] ;  /* 0x00018200ff0f7b82 */ /* 0x000ea20000000800 */
[----:B------:R-:W-:Y:S02]  /*1060*/  IMAD R12, R3, R28, RZ ;  /* 0x0000001c030c7224 */ /* 0x000fe400078e02ff */
[----:B------:R-:W-:Y:S02]  /*1070*/  IMAD.MOV.U32 R28, RZ, RZ, 0x1 ;  /* 0x00000001ff1c7424 */ /* 0x000fe400078e00ff */
[----:B------:R-:W-:Y:S02]  /*1080*/  IMAD R3, R13, R29, R12 ;  /* 0x0000001d0d037224 */ /* 0x000fe400078e020c */
[----:B------:R-:W-:Y:S01]  /*1090*/  IMAD.MOV.U32 R12, RZ, RZ, -0x1 ;  /* 0xffffffffff0c7424 */ /* 0x000fe200078e00ff */
[----:B------:R-:W3:Y:S01]  /*10a0*/  LDC R31, c[0x0][0x658] ;  /* 0x00019600ff1f7b82 */ /* 0x000ee20000000800 */
[----:B------:R-:W-:Y:S01]  /*10b0*/  IMAD.IADD R3, R11, 0x1, R3 ;  /* 0x000000010b037824 */ /* 0x000fe200078e0203 */
[----:B-1----:R-:W-:-:S04]  /*10c0*/  ISETP.NE.U32.AND P0, PT, R32, RZ, PT ;  /* 0x000000ff2000720c */ /* 0x002fc80003f05070 */
[----:B------:R-:W-:Y:S02]  /*10d0*/  ISETP.NE.AND.EX P0, PT, R33, RZ, PT, P0 ;  /* 0x000000ff2100720c */ /* 0x000fe40003f05300 */
[----:B------:R-:W1:Y:S01]  /*10e0*/  LDC R24, c[0x0][0x600] ;  /* 0x00018000ff187b82 */ /* 0x000e620000000800 */
[-CC-:B0-----:R-:W-:Y:S02]  /*10f0*/  SHF.R.U64 R27, R10, R14.reuse, R3.reuse ;  /* 0x0000000e0a1b7219 */ /* 0x181fe40000001203 */
[----:B------:R-:W-:-:S05]  /*1100*/  SHF.R.U32.HI R10, RZ, R14, R3 ;  /* 0x0000000eff0a7219 */ /* 0x000fca0000011603 */
[----:B------:R-:W0:Y:S01]  /*1110*/  LDC R22, c[0x0][0x648] ;  /* 0x00019200ff167b82 */ /* 0x000e220000000800 */
[-CC-:B--2---:R-:W-:Y:S02]  /*1120*/  SHF.R.U64 R35, R27, R15.reuse, R10.reuse ;  /* 0x0000000f1b237219 */ /* 0x184fe4000000120a */
[----:B------:R-:W-:-:S05]  /*1130*/  SHF.R.U32.HI R10, RZ, R15, R10 ;  /* 0x0000000fff0a7219 */ /* 0x000fca000001160a */
[----:B------:R-:W2:Y:S01]  /*1140*/  LDC R26, c[0x0][0x638] ;  /* 0x00018e00ff1a7b82 */ /* 0x000ea20000000800 */
[-CC-:B---3--:R-:W-:Y:S02]  /*1150*/  SHF.R.U64 R34, R35, R31.reuse, R10.reuse ;  /* 0x0000001f23227219 */ /* 0x188fe4000000120a */
[-C--:B------:R-:W-:Y:S02]  /*1160*/  SHF.L.U32 R3, R12, R31.reuse, RZ ;  /* 0x0000001f0c037219 */ /* 0x080fe400000006ff */
[----:B------:R-:W-:Y:S01]  /*1170*/  SHF.R.U32.HI R11, RZ, R31, R10 ;  /* 0x0000001fff0b7219 */ /* 0x000fe2000001160a */
[----:B------:R-:W-:Y:S01]  /*1180*/  IMAD.MOV.U32 R10, RZ, RZ, R34 ;  /* 0x000000ffff0a7224 */ /* 0x000fe200078e0022 */
[----:B------:R-:W-:Y:S01]  /*1190*/  LOP3.LUT R18, RZ, R3, RZ, 0x33, !PT ;  /* 0x00000003ff127212 */ /* 0x000fe200078e33ff */
[----:B------:R-:W3:Y:S01]  /*11a0*/  LDC R29, c[0x0][0x610] ;  /* 0x00018400ff1d7b82 */ /* 0x000ee20000000800 */
[----:B------:R-:W-:Y:S05]  /*11b0*/  @!P0 BRA `(.L_x_14) ;  /* 0x0000000000288947 */ /* 0x000fea0003800000 */
[----:B------:R-:W4:Y:S02]  /*11c0*/  LDC R3, c[0x0][0x64c] ;  /* 0x00019300ff037b82 */ /* 0x000f240000000800 */
[----:B----4-:R-:W-:-:S05]  /*11d0*/  IADD3 R3, P0, R34, R3, RZ ;  /* 0x0000000322037210 */ /* 0x010fca0007f1e0ff */
[----:B------:R-:W-:-:S04]  /*11e0*/  IMAD.X R19, RZ, RZ, R11, P0 ;  /* 0x000000ffff137224 */ /* 0x000fc800000e060b */
[----:B------:R-:W-:-:S04]  /*11f0*/  IMAD.WIDE.U32 R10, R19, R32, RZ ;  /* 0x00000020130a7225 */ /* 0x000fc800078e00ff */
[----:B------:R-:W-:-:S04]  /*1200*/  IMAD.WIDE.U32 R12, P0, R3, R33, R10 ;  /* 0x00000021030c7225 */ /* 0x000fc8000780000a */
[----:B------:R-:W-:-:S04]  /*1210*/  IMAD.WIDE.U32 R10, R3, R32, RZ ;  /* 0x00000020030a7225 */ /* 0x000fc800078e00ff */
[----:B------:R-:W-:Y:S01]  /*1220*/  IMAD.X R15, RZ, RZ, RZ, P0 ;  /* 0x000000ffff0f7224 */ /* 0x000fe200000e06ff */
[----:B------:R-:W-:Y:S01]  /*1230*/  IADD3 RZ, P0, R11, R12, RZ ;  /* 0x0000000c0bff7210 */ /* 0x000fe20007f1e0ff */
[----:B------:R-:W-:-:S04]  /*1240*/  IMAD.MOV.U32 R14, RZ, RZ, R13 ;  /* 0x000000ffff0e7224 */ /* 0x000fc800078e000d */
[----:B------:R-:W-:-:S08]  /*1250*/  IMAD.WIDE.U32.X R10, R19, R33, R14, P0 ;  /* 0x00000021130a7225 */ /* 0x000fd000000e040e */
.L_x_14:
[----:B0-----:R-:W-:Y:S01]  /*1260*/  SHF.R.U64 R7, R10, R22, R11 ;  /* 0x000000160a077219 */ /* 0x001fe2000000120b */
[----:B-1----:R-:W-:Y:S01]  /*1270*/  VIADD R10, R24, 0xffffffff ;  /* 0xffffffff180a7836 */ /* 0x002fe20000000000 */
[----:B------:R-:W-:Y:S01]  /*1280*/  SHF.L.U32 R3, R28, R31, RZ ;  /* 0x0000001f1c037219 */ /* 0x000fe200000006ff */
[----:B------:R-:W-:Y:S01]  /*1290*/  @P1 IMAD R21, R25, R20, R6 ;  /* 0x0000001419151224 */ /* 0x000fe200078e0206 */
[----:B------:R-:W-:Y:S01]  /*12a0*/  LOP3.LUT R18, R35, R18, RZ, 0xc0, !PT ;  /* 0x0000001223127212 */ /* 0x000fe200078ec0ff */
[----:B------:R-:W-:Y:S02]  /*12b0*/  IMAD.MOV R11, RZ, RZ, -R7 ;  /* 0x000000ffff0b7224 */ /* 0x000fe400078e0a07 */
[----:B------:R-:W-:Y:S02]  /*12c0*/  IMAD.MOV.U32 R6, RZ, RZ, 0x1 ;  /* 0x00000001ff067424 */ /* 0x000fe400078e00ff */
[----:B------:R-:W-:Y:S01]  /*12d0*/  IMAD R18, R3, R7, R18 ;  /* 0x0000000703127224 */ /* 0x000fe200078e0212 */
[----:B------:R-:W-:Y:S01]  /*12e0*/  LOP3.LUT R7, R27, R10, RZ, 0xc0, !PT ;  /* 0x0000000a1b077212 */ /* 0x000fe200078ec0ff */
[----:B--2---:R-:W-:-:S02]  /*12f0*/  IMAD R3, R11, R26, R34 ;  /* 0x0000001a0b037224 */ /* 0x004fc400078e0222 */
[----:B---3--:R-:W-:Y:S02]  /*1300*/  IMAD R22, R18, R29, R21 ;  /* 0x0000001d12167224 */ /* 0x008fe400078e0215 */
[----:B------:R-:W-:Y:S01]  /*1310*/  IMAD R7, R3, R24, R7 ;  /* 0x0000001803077224 */ /* 0x000fe200078e0207 */
[----:B------:R-:W-:Y:S01]  /*1320*/  PRMT R3, R6, 0x7610, R3 ;  /* 0x0000761006037816 */ /* 0x000fe20000000003 */
[----:B------:R-:W-:-:S03]  /*1330*/  IMAD.MOV.U32 R19, RZ, RZ, R30 ;  /* 0x000000ffff137224 */ /* 0x000fc600078e001e */
[----:B------:R-:W-:Y:S02]  /*1340*/  SEL R18, R7, R22, !P1 ;  /* 0x0000001607127207 */ /* 0x000fe40004800000 */
[----:B------:R-:W-:-:S07]  /*1350*/  SEL R22, R22, R7, !P1 ;  /* 0x0000000716167207 */ /* 0x000fce0004800000 */
.L_x_12:
[----:B------:R-:W-:Y:S05]  /*1360*/  @!P2 BRA `(.L_x_15) ;  /* 0x00000000000ca947 */ /* 0x000fea0003800000 */
[----:B------:R-:W-:Y:S01]  /*1370*/  UCGABAR_WAIT ;  /* 0x0000000000007dc7 */ /* 0x000fe20008000000 */
[----:B------:R-:W-:Y:S01]  /*1380*/  CCTL.IVALL ;  /* 0x00000000ff00798f */ /* 0x000fe20002000000 */
[----:B------:R-:W-:Y:S05]  /*1390*/  BRA `(.L_x_16) ;  /* 0x0000000000047947 */ /* 0x000fea0003800000 */
.L_x_15:
[----:B------:R-:W-:Y:S06]  /*13a0*/  BAR.SYNC.DEFER_BLOCKING 0x0 ;  /* 0x0000000000007b1d */ /* 0x000fec0000010000 */
.L_x_16:
[----:B------:R-:W-:Y:S05]  /*13b0*/  @!P4 BRA `(.L_x_17) ;  /* 0x0000003c0014c947 */ /* 0x000fea0003800000 */
[----:B------:R-:W-:-:S13]  /*13c0*/  ISETP.GT.U32.AND P0, PT, R36, 0x1, PT ;  /* 0x000000012400780c */ /* 0x000fda0003f04070 */
[----:B------:R-:W-:Y:S05]  /*13d0*/  @P0 EXIT ;  /* 0x000000000000094d */ /* 0x000fea0003800000 */
.L_x_18:
[----:B------:R-:W-:-:S08]  /*13e0*/  NOP ;  /* 0x0000000000007918 */ /* 0x000fd00000000000 */
[----:B------:R-:W1:Y:S02]  /*13f0*/  USETMAXREG.TRY_ALLOC.CTAPOOL UP0, 0xe8 ;  /* 0x000000e8000079c8 */ /* 0x000e640008000600 */
[----:B-1----:R-:W-:-:S13]  /*1400*/  PLOP3.LUT P0, PT, PT, PT, UP0, 0x80, 0x0 ;  /* 0x000000000000781c */ /* 0x002fda0003f0f008 */
[----:B------:R-:W-:Y:S05]  /*1410*/  @!P0 BRA `(.L_x_18) ;  /* 0xfffffffc00f08947 */ /* 0x000fea000383ffff */
[----:B------:R-:W-:-:S13]  /*1420*/  LOP3.LUT P0, RZ, R3, 0xff, RZ, 0xc0, !PT ;  /* 0x000000ff03ff7812 */ /* 0x000fda000780c0ff */
[----:B------:R-:W-:Y:S05]  /*1430*/  @!P0 EXIT ;  /* 0x000000000000894d */ /* 0x000fea0003800000 */
[----:B------:R-:W2:Y:S01]  /*1440*/  LDL.64 R6, [R1] ;  /* 0x0000000001067983 */ /* 0x000ea20000100a00 */
[CC--:B------:R-:W-:Y:S01]  /*1450*/  LEA.HI R3, R8.reuse, R5.reuse, RZ, 0x2 ;  /* 0x0000000508037211 */ /* 0x0c0fe200078f10ff */
[----:B------:R-:W1:Y:S01]  /*1460*/  S2UR UR4, SR_CgaCtaId ;  /* 0x00000000000479c3 */ /* 0x000e620000008800 */
[----:B------:R-:W-:Y:S01]  /*1470*/  LEA.HI R8, R8, R5, RZ, 0x5 ;  /* 0x0000000508087211 */ /* 0x000fe200078f28ff */
[----:B------:R-:W-:Y:S01]  /*1480*/  UMOV UR40, 0x400 ;  /* 0x0000040000287882 */ /* 0x000fe20000000000 */
[----:B------:R-:W-:Y:S01]  /*1490*/  LOP3.LUT R4, R3, 0xfffffffc, RZ, 0xc0, !PT ;  /* 0xfffffffc03047812 */ /* 0x000fe200078ec0ff */
[----:B------:R-:W-:Y:S01]  /*14a0*/  UISETP.LT.AND UP0, UPT, UR37, 0x1, UPT ;  /* 0x000000012500788c */ /* 0x000fe2000bf01270 */
[--C-:B------:R-:W-:Y:S01]  /*14b0*/  SHF.R.S32.HI R60, RZ, 0x2, R3.reuse ;  /* 0x00000002ff3c7819 */ /* 0x100fe20000011403 */
[----:B------:R-:W-:Y:S01]  /*14c0*/  UIADD3 UR5, UR43, -0x1, URZ ;  /* 0xffffffff2b057890 */ /* 0x000fe2000fffe03f */
[----:B------:R-:W-:Y:S01]  /*14d0*/  SHF.R.S32.HI R3, RZ, 0x1f, R3 ;  /* 0x0000001fff037819 */ /* 0x000fe20000011403 */
[----:B------:R-:W3:Y:S01]  /*14e0*/  LDC R66, c[0x0][0x658] ;  /* 0x00019600ff427b82 */ /* 0x000ee20000000800 */
[----:B------:R-:W-:Y:S01]  /*14f0*/  USEL UR42, UR37, 0x1, UP0 ;  /* 0x00000001252a7887 */ /* 0x000fe20008000000 */
[----:B------:R-:W-:Y:S01]  /*1500*/  IMAD.IADD R4, R5, 0x1, -R4 ;  /* 0x0000000105047824 */ /* 0x000fe200078e0a04 */
[----:B------:R-:W-:Y:S01]  /*1510*/  LEA.HI R3, R3, R60, RZ, 0x3 ;  /* 0x0000003c03037211 */ /* 0x000fe200078f18ff */
[----:B------:R-:W-:Y:S01]  /*1520*/  UISETP.NE.AND UP0, UPT, UR5, URZ, UPT ;  /* 0x0000003f0500728c */ /* 0x000fe2000bf05270 */
[----:B------:R-:W-:Y:S01]  /*1530*/  IMAD.MOV.U32 R5, RZ, RZ, 0x1 ;  /* 0x00000001ff057424 */ /* 0x000fe200078e00ff */
[----:B------:R-:W-:Y:S01]  /*1540*/  ULDC UR8, c[0x0][0x284] ;  /* 0x0000a10000087ab9 */ /* 0x000fe20000000800 */
[----:B------:R-:W-:Y:S01]  /*1550*/  LOP3.LUT R3, R3, 0xfffffff8, RZ, 0xc0, !PT ;  /* 0xfffffff803037812 */ /* 0x000fe200078ec0ff */
[----:B------:R-:W4:Y:S01]  /*1560*/  LDC.64 R64, c[0x0][0x5c8] ;  /* 0x00017200ff407b82 */ /* 0x000f220000000a00 */
[----:B------:R-:W-:Y:S01]  /*1570*/  USEL UR7, URZ, 0x1, UP0 ;  /* 0x000000013f077887 */ /* 0x000fe20008000000 */
[----:B------:R-:W-:Y:S01]  /*1580*/  IMAD.SHL.U32 R62, R4, 0x2, RZ ;  /* 0x00000002043e7824 */ /* 0x000fe200078e00ff */
[----:B------:R-:W-:Y:S01]  /*1590*/  LOP3.LUT R76, R23, 0x1, RZ, 0xfc, !PT ;  /* 0x00000001174c7812 */ /* 0x000fe200078efcff */
[----:B------:R-:W-:Y:S01]  /*15a0*/  IMAD.IADD R60, R60, 0x1, -R3 ;  /* 0x000000013c3c7824 */ /* 0x000fe200078e0a03 */
[----:B------:R-:W-:Y:S01]  /*15b0*/  SHF.R.S32.HI R3, RZ, 0x5, R8 ;  /* 0x00000005ff037819 */ /* 0x000fe20000011408 */
[----:B------:R-:W-:Y:S01]  /*15c0*/  USHF.L.U32 UR39, UR37, 0x1, URZ ;  /* 0x0000000125277899 */ /* 0x000fe2000800063f */
[----:B------:R-:W-:Y:S01]  /*15d0*/  IMAD.U32 R77, RZ, RZ, UR7 ;  /* 0x00000007ff4d7e24 */ /* 0x000fe2000f8e00ff */
[----:B------:R-:W0:Y:S01]  /*15e0*/  LDC R67, c[0x0][0x288] ;  /* 0x0000a200ff437b82 */ /* 0x000e220000000800 */
[--C-:B------:R-:W-:Y:S01]  /*15f0*/  SHF.R.S32.HI R61, RZ, 0x1f, R60.reuse ;  /* 0x0000001fff3d7819 */ /* 0x100fe2000001143c */
[----:B-1----:R-:W-:Y:S01]  /*1600*/  ULEA UR40, UR4, UR40, 0x18 ;  /* 0x0000002804287291 */ /* 0x002fe2000f8ec03f */
[C---:B------:R-:W-:Y:S01]  /*1610*/  IMAD R71, R3.reuse, -0x10, -R60 ;  /* 0xfffffff003477824 */ /* 0x040fe200078e0a3c */
[----:B------:R-:W-:Y:S01]  /*1620*/  USHF.L.U32 UR4, UR5, 0x3, URZ ;  /* 0x0000000305047899 */ /* 0x000fe2000800063f */
[----:B------:R-:W-:Y:S01]  /*1630*/  SHF.R.S32.HI R63, RZ, 0x1f, R62 ;  /* 0x0000001fff3f7819 */ /* 0x000fe2000001143e */
[----:B------:R-:W-:Y:S01]  /*1640*/  IMAD.WIDE R60, R3, 0x10, R60 ;  /* 0x00000010033c7825 */ /* 0x000fe200078e023c */
[----:B------:R-:W-:Y:S01]  /*1650*/  UIADD3 UR5, UR40, 0x100, URZ ;  /* 0x0000010028057890 */ /* 0x000fe2000fffe03f */
[----:B------:R-:W1:Y:S01]  /*1660*/  LDC R69, c[0x0][0x600] ;  /* 0x00018000ff457b82 */ /* 0x000e620000000800 */
[----:B------:R-:W-:Y:S01]  /*1670*/  UIADD3 UR6, UR40, 0x18100, URZ ;  /* 0x0001810028067890 */ /* 0x000fe2000fffe03f */
[----:B------:R-:W-:Y:S01]  /*1680*/  IMAD.MOV.U32 R3, RZ, RZ, -0x1 ;  /* 0xffffffffff037424 */ /* 0x000fe200078e00ff */
[----:B------:R-:W-:Y:S01]  /*1690*/  USHF.R.U32.HI UR5, URZ, 0x4, UR5 ;  /* 0x000000043f057899 */ /* 0x000fe20008011605 */
[----:B------:R-:W-:Y:S01]  /*16a0*/  VIADD R71, R71, UR8 ;  /* 0x0000000847477c36 */ /* 0x000fe20008000000 */
[----:B------:R-:W-:-:S02]  /*16b0*/  USHF.R.U32.HI UR6, URZ, 0x4, UR6 ;  /* 0x000000043f067899 */ /* 0x000fc40008011606 */
[-C--:B---3--:R-:W-:Y:S01]  /*16c0*/  SHF.L.U32 R3, R3, R66.reuse, RZ ;  /* 0x0000004203037219 */ /* 0x088fe200000006ff */
[----:B------:R-:W-:Y:S01]  /*16d0*/  UIADD3 UR41, UR40, 0x40, URZ ;  /* 0x0000004028297890 */ /* 0x000fe2000fffe03f */
[C---:B----4-:R-:W-:Y:S01]  /*16e0*/  SHF.L.U64.HI R65, R64.reuse, 0x3, R65 ;  /* 0x0000000340417819 */ /* 0x050fe20000010241 */
[----:B------:R-:W-:Y:S01]  /*16f0*/  ULOP3.LUT UR4, UR4, 0x8, URZ, 0xc0, !UPT ;  /* 0x0000000804047892 */ /* 0x000fe2000f8ec03f */
[----:B------:R-:W-:Y:S01]  /*1700*/  SHF.L.U32 R66, R5, R66, RZ ;  /* 0x0000004205427219 */ /* 0x000fe200000006ff */
[----:B------:R-:W-:Y:S01]  /*1710*/  ULOP3.LUT UR5, UR5, 0x3fff, URZ, 0xc0, !UPT ;  /* 0x00003fff05057892 */ /* 0x000fe2000f8ec03f */
[----:B------:R-:W-:Y:S01]  /*1720*/  IMAD.SHL.U32 R64, R64, 0x8, RZ ;  /* 0x0000000840407824 */ /* 0x000fe200078e00ff */
[----:B------:R-:W-:Y:S01]  /*1730*/  ULOP3.LUT UR6, UR6, 0x3fff, URZ, 0xc0, !UPT ;  /* 0x00003fff06067892 */ /* 0x000fe2000f8ec03f */
[----:B------:R-:W-:Y:S01]  /*1740*/  LOP3.LUT R70, RZ, R3, RZ, 0x33, !PT ;  /* 0x00000003ff467212 */ /* 0x000fe200078e33ff */
[----:B0-----:R-:W-:Y:S01]  /*1750*/  IMAD R67, R4, -0x2, R67 ;  /* 0xfffffffe04437824 */ /* 0x001fe200078e0243 */
[----:B------:R-:W-:-:S02]  /*1760*/  UIADD3 UR42, -UR42, UR37, URZ ;  /* 0x000000252a2a7290 */ /* 0x000fc4000fffe13f */
[----:B------:R-:W-:Y:S02]  /*1770*/  ULEA UR43, UR43, UR41, 0x3 ;  /* 0x000000292b2b7291 */ /* 0x000fe4000f8e183f */
[----:B------:R-:W-:Y:S02]  /*1780*/  ULOP3.LUT UR44, UR4, 0x8, URZ, 0x3c, !UPT ;  /* 0x00000008042c7892 */ /* 0x000fe4000f8e3c3f */
[----:B------:R-:W-:Y:S01]  /*1790*/  ULOP3.LUT UR45, UR4, 0x18, URZ, 0x3c, !UPT ;  /* 0x00000018042d7892 */ /* 0x000fe2000f8e3c3f */
[----:B-1----:R-:W-:Y:S01]  /*17a0*/  VIADD R69, R69, 0xffffffff ;  /* 0xffffffff45457836 */ /* 0x002fe20000000000 */
[----:B------:R-:W-:Y:S02]  /*17b0*/  ULOP3.LUT UR46, UR5, 0x10000, URZ, 0xfc, !UPT ;  /* 0x00010000052e7892 */ /* 0x000fe4000f8efc3f */
[----:B------:R-:W-:Y:S01]  /*17c0*/  ULOP3.LUT UR47, UR6, 0x10000, URZ, 0xfc, !UPT ;  /* 0x00010000062f7892 */ /* 0x000fe2000f8efc3f */
[----:B--2---:R-:W-:-:S11]  /*17d0*/  SHF.L.U64.HI R68, R6, 0x1, R0 ;  /* 0x0000000106447819 */ /* 0x004fd60000010200 */
.L_x_102:
[----:B------:R-:W-:-:S04]  /*17e0*/  SHF.L.U32 R0, R77, 0x1f, RZ ;  /* 0x0000001f4d007819 */ /* 0x000fc800000006ff */
[----:B------:R-:W0:Y:S02]  /*17f0*/  SYNCS.PHASECHK.TRANS64.TRYWAIT P0, [UR43+-0x8], R0 ;  /* 0xfffff800ff0075a7 */ /* 0x000e24000800016b */
[----:B01-34-:R-:W-:Y:S05]  /*1800*/  @!P0 BRA `(.L_x_19) ;  /* 0x0000004800a48947 */ /* 0x01bfea0003800000 */
.L_x_123:
[----:B------:R-:W-:Y:S02]  /*1810*/  ULDC UR4, c[0x0][0x28c] ;  /* 0x0000a30000047ab9 */ /* 0x000fe40000000800 */
[----:B------:R-:W-:-:S13]  /*1820*/  ISETP.LT.AND P0, PT, RZ, UR4, PT ;  /* 0x00000004ff007c0c */ /* 0x000fda000bf01270 */
[----:B------:R-:W-:Y:S05]  /*1830*/  @P0 BRA `(.L_x_20) ;  /* 0x0000000000400947 */ /* 0x000fea0003800000 */
[----:B0-----:R-:W-:Y:S01]  /*1840*/  MOV R0, 0x0 ;  /* 0x0000000000007802 */ /* 0x001fe20000000f00 */
[----:B------:R-:W-:Y:S01]  /*1850*/  ULDC.64 UR4, c[0x4][0x68] ;  /* 0x01001a0000047ab9 */ /* 0x000fe20000000a00 */
[----:B------:R-:W-:Y:S01]  /*1860*/  ULDC.64 UR6, c[0x4][0x8] ;  /* 0x0100020000067ab9 */ /* 0x000fe20000000a00 */
[----:B------:R-:W-:Y:S01]  /*1870*/  IMAD.U32 R4, RZ, RZ, UR4 ;  /* 0x00000004ff047e24 */ /* 0x000fe2000f8e00ff */
[----:B------:R0:W1:Y:S01]  /*1880*/  LDC.64 R14, c[0x4][R0] ;  /* 0x01000000000e7b82 */ /* 0x0000620000000a00 */
[----:B------:R-:W-:Y:S01]  /*1890*/  IMAD.U32 R5, RZ, RZ, UR5 ;  /* 0x00000005ff057e24 */ /* 0x000fe2000f8e00ff */
[----:B------:R-:W-:Y:S01]  /*18a0*/  ULDC.64 UR4, c[0x4][0x70] ;  /* 0x01001c0000047ab9 */ /* 0x000fe20000000a00 */
[----:B------:R-:W-:Y:S02]  /*18b0*/  IMAD.U32 R10, RZ, RZ, UR6 ;  /* 0x00000006ff0a7e24 */ /* 0x000fe4000f8e00ff */
[----:B------:R-:W-:Y:S02]  /*18c0*/  IMAD.U32 R6, RZ, RZ, UR4 ;  /* 0x00000004ff067e24 */ /* 0x000fe4000f8e00ff */
[----:B------:R-:W-:-:S02]  /*18d0*/  IMAD.U32 R7, RZ, RZ, UR5 ;  /* 0x00000005ff077e24 */ /* 0x000fc4000f8e00ff */
[----:B------:R-:W-:Y:S02]  /*18e0*/  IMAD.U32 R11, RZ, RZ, UR7 ;  /* 0x00000007ff0b7e24 */ /* 0x000fe4000f8e00ff */
[----:B------:R-:W-:Y:S02]  /*18f0*/  IMAD.MOV.U32 R8, RZ, RZ, 0x1e1 ;  /* 0x000001e1ff087424 */ /* 0x000fe400078e00ff */
[----:B------:R-:W-:Y:S02]  /*1900*/  IMAD.MOV.U32 R12, RZ, RZ, 0x1 ;  /* 0x00000001ff0c7424 */ /* 0x000fe400078e00ff */
[----:B0-----:R-:W-:-:S07]  /*1910*/  IMAD.MOV.U32 R13, RZ, RZ, RZ ;  /* 0x000000ffff0d7224 */ /* 0x001fce00078e00ff */
[----:B------:R-:W-:-:S07]  /*1920*/  LEPC R20, `(.L_x_20) ;  /* 0x000000001014794e */ /* 0x000fce0000000000 */
[----:B-1---5:R-:W-:Y:S05]  /*1930*/  CALL.ABS.NOINC R14 ;  /* 0x000000000e007343 */ /* 0x022fea0003c00000 */
.L_x_20:
[----:B------:R-:W-:-:S13]  /*1940*/  ISETP.NE.AND P0, PT, R76, 0x3, PT ;  /* 0x000000034c00780c */ /* 0x000fda0003f05270 */
[----:B------:R-:W-:Y:S05]  /*1950*/  @!P0 BRA `(.L_x_21) ;  /* 0x0000000000048947 */ /* 0x000fea0003800000 */
[----:B------:R-:W-:Y:S01]  /*1960*/  BPT.TRAP 0x1 ;  /* 0x000000040000795c */ /* 0x000fe20000300000 */
.L_x_21:
[----:B0-----:R-:W-:Y:S02]  /*1970*/  IMAD.U32 R3, RZ, RZ, UR36 ;  /* 0x00000024ff037e24 */ /* 0x001fe4000f8e00ff */
[----:B------:R-:W-:-:S03]  /*1980*/  IMAD.U32 R0, RZ, RZ, UR38 ;  /* 0x00000026ff007e24 */ /* 0x000fc6000f8e00ff */
[----:B------:R-:W-:Y:S02]  /*1990*/  LEA R3, R3, UR40, 0x3 ;  /* 0x0000002803037c11 */ /* 0x000fe4000f8e18ff */
[----:B------:R-:W-:-:S04]  /*19a0*/  SHF.L.U32 R0, R0, 0x1f, RZ ;  /* 0x0000001f00007819 */ /* 0x000fc800000006ff */
[----:B------:R0:W1:Y:S01]  /*19b0*/  SYNCS.PHASECHK.TRANS64.TRYWAIT P1, [R3+URZ], R0 ;  /* 0x00000000030075a7 */ /* 0x000062000802017f */
[----:B------:R-:W-:Y:S05]  /*19c0*/  @!P0 BRA `(.L_x_22) ;  /* 0x0000000000048947 */ /* 0x000fea0003800000 */
[----:B------:R-:W-:Y:S01]  /*19d0*/  BPT.TRAP 0x1 ;  /* 0x000000040000795c */ /* 0x000fe20000300000 */
.L_x_22:
[----:B-1----:R-:W-:Y:S05]  /*19e0*/  @P1 BRA `(.L_x_23) ;  /* 0x0000000000081947 */ /* 0x002fea0003800000 */
[----:B------:R-:W1:Y:S02]  /*19f0*/  SYNCS.PHASECHK.TRANS64.TRYWAIT P1, [R3+URZ], R0 ;  /* 0x00000000030075a7 */ /* 0x000e64000802017f */
[----:B-1----:R-:W-:Y:S05]  /*1a00*/  @!P1 BRA `(.L_x_24) ;  /* 0x00000048003c9947 */ /* 0x002fea0003800000 */
.L_x_23:
[----:B------:R-:W-:Y:S05]  /*1a10*/  WARPSYNC.ALL ;  /* 0x0000000000007948 */ /* 0x000fea0003800000 */
[----:B------:R-:W-:Y:S01]  /*1a20*/  ULEA UR9, UR36, UR46, 0xb ;  /* 0x0000002e24097291 */ /* 0x000fe2000f8e583f */
[----:B------:R-:W-:Y:S01]  /*1a30*/  WARPGROUP.ARRIVE ;  /* 0x00000000000079c5 */ /* 0x000fe20000000000 */
[----:B------:R-:W-:Y:S01]  /*1a40*/  ULEA UR8, UR36, UR47, 0xb ;  /* 0x0000002f24087291 */ /* 0x000fe2000f8e583f */
[----:B01----:R-:W-:Y:S01]  /*1a50*/  IMAD.U32 R0, RZ, RZ, UR42 ;  /* 0x0000002aff007e24 */ /* 0x003fe2000f8e00ff */
[----:B------:R-:W-:Y:S01]  /*1a60*/  UMOV UR5, 0x40000040 ;  /* 0x4000004000057882 */ /* 0x000fe20000000000 */
[----:B------:R-:W-:-:S02]  /*1a70*/  UMOV UR7, 0x40000040 ;  /* 0x4000004000077882 */ /* 0x000fc40000000000 */
[----:B------:R-:W-:Y:S01]  /*1a80*/  UMOV UR4, UR9 ;  /* 0x0000000900047c82 */ /* 0x000fe20008000000 */
[----:B------:R-:W-:Y:S01]  /*1a90*/  ISETP.GE.AND P1, PT, R0, 0x1, PT ;  /* 0x000000010000780c */ /* 0x000fe20003f26270 */
[----:B------:R-:W-:Y:S02]  /*1aa0*/  UMOV UR6, UR8 ;  /* 0x0000000800067c82 */ /* 0x000fe40008000000 */
[----:B------:R-:W-:Y:S01]  /*1ab0*/  HGMMA.64x64x8.F32.TF32 R24, gdesc[UR4], RZ, !UPT, gsb0 ;  /* 0x04e00000041879f0 */ /* 0x000fe2000c0028ff */
[----:B------:R-:W-:Y:S02]  /*1ac0*/  UIADD3 UR4, UR9, 0x2, URZ ;  /* 0x0000000209047890 */ /* 0x000fe4000fffe03f */
[----:B------:R-:W-:Y:S01]  /*1ad0*/  UIADD3 UR6, UR8, 0x2, URZ ;  /* 0x0000000208067890 */ /* 0x000fe2000fffe03f */
[----:B------:R-:W-:Y:S01]  /*1ae0*/  UMOV UR5, 0x40000040 ;  /* 0x4000004000057882 */ /* 0x000fe20000000000 */
[----:B------:R-:W-:Y:S01]  /*1af0*/  UMOV UR7, 0x40000040 ;  /* 0x4000004000077882 */ /* 0x000fe20000000000 */
[----:B------:R-:W-:-:S02]  /*1b00*/  WARPGROUP.DEPBAR.LE gsb0, 0x0 ;  /* 0x00008000000079c5 */ /* 0x000fc40000010000 */
[----:B------:R-:W-:-:S06]  /*1b10*/  WARPGROUP.ARRIVE ;  /* 0x00000000000079c5 */ /* 0x000fcc0000000000 */
[----:B------:R-:W-:Y:S01]  /*1b20*/  HGMMA.64x64x8.F32.TF32 R24, gdesc[UR4], R24, gsb0 ;  /* 0x04e00000041879f0 */ /* 0x000fe20008002818 */
[----:B------:R-:W-:Y:S02]  /*1b30*/  UIADD3 UR4, UR9, 0x4, URZ ;  /* 0x0000000409047890 */ /* 0x000fe4000fffe03f */
[----:B------:R-:W-:Y:S01]  /*1b40*/  UIADD3 UR6, UR8, 0x4, URZ ;  /* 0x0000000408067890 */ /* 0x000fe2000fffe03f */
[----:B------:R-:W-:Y:S01]  /*1b50*/  UMOV UR5, 0x40000040 ;  /* 0x4000004000057882 */ /* 0x000fe20000000000 */
[----:B------:R-:W-:Y:S01]  /*1b60*/  UMOV UR7, 0x40000040 ;  /* 0x4000004000077882 */ /* 0x000fe20000000000 */
[----:B------:R-:W-:Y:S02]  /*1b70*/  WARPGROUP.DEPBAR.LE gsb0, 0x0 ;  /* 0x00008000000079c5 */ /* 0x000fe40000010000 */
        /* <DEDUP_REMOVED lines=92> */
[----:B------:R-:W-:Y:S03]  /*2140*/  HGMMA.64x64x8.F32.TF32 R24, gdesc[UR4], R24, gsb0 ;  /* 0x04e00000041879f0 */ /* 0x000fe60008002818 */
[----:B------:R-:W-:Y:S02]  /*2150*/  WARPGROUP.DEPBAR.LE gsb0, 0x0 ;  /* 0x00008000000079c5 */ /* 0x000fe40000010000 */
[----:B------:R-:W-:Y:S05]  /*2160*/  @!P1 BRA `(.L_x_25) ;  /* 0x0000000800649947 */ /* 0x000fea0003800000 */
[----:B------:R-:W-:Y:S01]  /*2170*/  UIADD3 UR4, UR36, 0x1, URZ ;  /* 0x0000000124047890 */ /* 0x000fe2000fffe03f */
[----:B------:R-:W-:Y:S02]  /*2180*/  IMAD.U32 R0, RZ, RZ, UR42 ;  /* 0x0000002aff007e24 */ /* 0x000fe4000f8e00ff */
[----:B------:R-:W-:Y:S01]  /*2190*/  IMAD.U32 R3, RZ, RZ, UR36 ;  /* 0x00000024ff037e24 */ /* 0x000fe2000f8e00ff */
[----:B------:R-:W-:-:S04]  /*21a0*/  UISETP.NE.AND UP0, UPT, UR4, 0x3, UPT ;  /* 0x000000030400788c */ /* 0x000fc8000bf05270 */
[----:B------:R-:W-:Y:S02]  /*21b0*/  USEL UR5, URZ, 0x1, UP0 ;  /* 0x000000013f057887 */ /* 0x000fe40008000000 */
[----:B------:R-:W-:Y:S02]  /*21c0*/  USEL UR4, UR4, URZ, UP0 ;  /* 0x0000003f04047287 */ /* 0x000fe40008000000 */
[----:B------:R-:W-:-:S06]  /*21d0*/  ULOP3.LUT UR5, UR38, UR5, URZ, 0x3c, !UPT ;  /* 0x0000000526057292 */ /* 0x000fcc000f8e3c3f */
[----:B------:R-:W-:-:S07]  /*21e0*/  IMAD.U32 R6, RZ, RZ, UR5 ;  /* 0x00000005ff067e24 */ /* 0x000fce000f8e00ff */
.L_x_32:
[----:B------:R-:W-:Y:S05]  /*21f0*/  @!P0 BRA `(.L_x_26) ;  /* 0x0000000000048947 */ /* 0x000fea0003800000 */
[----:B------:R-:W-:Y:S01]  /*2200*/  BPT.TRAP 0x1 ;  /* 0x000000040000795c */ /* 0x000fe20000300000 */
.L_x_26:
[----:B------:R-:W-:Y:S01]  /*2210*/  ULEA UR5, UR4, UR40, 0x3 ;  /* 0x0000002804057291 */ /* 0x000fe2000f8e183f */
[----:B------:R-:W-:-:S08]  /*2220*/  SHF.L.U32 R4, R6, 0x1f, RZ ;  /* 0x0000001f06047819 */ /* 0x000fd000000006ff */
[----:B------:R0:W1:Y:S01]  /*2230*/  SYNCS.PHASECHK.TRANS64.TRYWAIT P1, [UR5], R4 ;  /* 0x00000004ff0075a7 */ /* 0x0000620008020145 */
[----:B------:R-:W-:Y:S05]  /*2240*/  @!P0 BRA `(.L_x_27) ;  /* 0x0000000000048947 */ /* 0x000fea0003800000 */
[----:B------:R-:W-:Y:S01]  /*2250*/  BPT.TRAP 0x1 ;  /* 0x000000040000795c */ /* 0x000fe20000300000 */
.L_x_27:
[----:B-1----:R-:W-:Y:S05]  /*2260*/  @P1 BRA `(.L_x_28) ;  /* 0x0000000000081947 */ /* 0x002fea0003800000 */
[----:B------:R-:W1:Y:S02]  /*2270*/  SYNCS.PHASECHK.TRANS64.TRYWAIT P1, [UR5], R4 ;  /* 0x00000004ff0075a7 */ /* 0x000e640008020145 */
[----:B-1----:R-:W-:Y:S05]  /*2280*/  @!P1 BRA `(.L_x_29) ;  /* 0x0000004000309947 */ /* 0x002fea0003800000 */
.L_x_28:
[----:B------:R-:W-:Y:S01]  /*2290*/  ULEA UR5, UR4, UR47, 0xb ;  /* 0x0000002f04057291 */ /* 0x000fe2000f8e583f */
[----:B------:R-:W-:Y:S01]  /*22a0*/  WARPGROUP.ARRIVE ;  /* 0x00000000000079c5 */ /* 0x000fe20000000000 */
[----:B------:R-:W-:Y:S01]  /*22b0*/  ULEA UR6, UR4, UR46, 0xb ;  /* 0x0000002e04067291 */ /* 0x000fe2000f8e583f */
[----:B------:R-:W-:Y:S01]  /*22c0*/  UMOV UR11, 0x40000040 ;  /* 0x40000040000b7882 */ /* 0x000fe20000000000 */
[----:B------:R-:W-:-:S03]  /*22d0*/  UMOV UR9, 0x40000040 ;  /* 0x4000004000097882 */ /* 0x000fc60000000000 */
[----:B------:R-:W-:Y:S02]  /*22e0*/  UMOV UR10, UR5 ;  /* 0x00000005000a7c82 */ /* 0x000fe40008000000 */
[----:B------:R-:W-:Y:S02]  /*22f0*/  UMOV UR8, UR6 ;  /* 0x0000000600087c82 */ /* 0x000fe40008000000 */
[----:B------:R-:W-:Y:S01]  /*2300*/  HGMMA.64x64x8.F32.TF32 R24, gdesc[UR8], R24, gsb0 ;  /* 0x04e00000081879f0 */ /* 0x000fe20008002818 */
        /* <DEDUP_REMOVED lines=107> */
[----:B------:R-:W-:Y:S01]  /*29c0*/  BPT.TRAP 0x1 ;  /* 0x000000040000795c */ /* 0x000fe20000300000 */
.L_x_30:
[----:B------:R-:W-:-:S13]  /*29d0*/  ISETP.NE.AND P1, PT, R57, RZ, PT ;  /* 0x000000ff3900720c */ /* 0x000fda0003f25270 */
[----:B01----:R-:W-:-:S05]  /*29e0*/  @P1 LEA R4, R3, UR40, 0x3 ;  /* 0x0000002803041c11 */ /* 0x003fca000f8e18ff */
[----:B------:R-:W-:-:S05]  /*29f0*/  @P1 VIADD R5, R4, 0x18 ;  /* 0x0000001804051836 */ /* 0x000fca0000000000 */
[----:B------:R-:W-:-:S04]  /*2a00*/  @P1 PRMT R5, R56, 0x654, R5 ;  /* 0x0000065438051816 */ /* 0x000fc80000000005 */
[----:B------:R0:W-:Y:S01]  /*2a10*/  @P1 SYNCS.ARRIVE.TRANS64.RED.A1T0 RZ, [R5+URZ], RZ ;  /* 0x000000ff05ff19a7 */ /* 0x0001e2000810043f */
[----:B------:R-:W-:-:S13]  /*2a20*/  ISETP.GT.U32.AND P1, PT, R23, 0x1, PT ;  /* 0x000000011700780c */ /* 0x000fda0003f24070 */
[----:B0-----:R-:W-:Y:S05]  /*2a30*/  @P1 BRA `(.L_x_31) ;  /* 0x0000000000041947 */ /* 0x001fea0003800000 */
[----:B------:R-:W-:Y:S01]  /*2a40*/  BPT.TRAP 0x1 ;  /* 0x000000040000795c */ /* 0x000fe20000300000 */
.L_x_31:
[----:B------:R-:W-:Y:S01]  /*2a50*/  UIADD3 UR4, UR4, 0x1, URZ ;  /* 0x0000000104047890 */ /* 0x000fe2000fffe03f */
[C---:B------:R-:W-:Y:S01]  /*2a60*/  ISETP.GT.AND P2, PT, R0.reuse, 0x1, PT ;  /* 0x000000010000780c */ /* 0x040fe20003f44270 */
[----:B------:R-:W-:Y:S02]  /*2a70*/  VIADD R3, R3, 0x1 ;  /* 0x0000000103037836 */ /* 0x000fe40000000000 */
[----:B------:R-:W-:Y:S01]  /*2a80*/  UISETP.NE.AND UP0, UPT, UR4, 0x3, UPT ;  /* 0x000000030400788c */ /* 0x000fe2000bf05270 */
[----:B------:R-:W-:Y:S02]  /*2a90*/  VIADD R0, R0, 0xffffffff ;  /* 0xffffffff00007836 */ /* 0x000fe40000000000 */
[C---:B------:R-:W-:Y:S01]  /*2aa0*/  ISETP.NE.AND P1, PT, R3.reuse, 0x3, PT ;  /* 0x000000030300780c */ /* 0x040fe20003f25270 */
[----:B------:R-:W-:Y:S02]  /*2ab0*/  USEL UR5, URZ, 0x1, UP0 ;  /* 0x000000013f057887 */ /* 0x000fe40008000000 */
[----:B------:R-:W-:Y:S01]  /*2ac0*/  USEL UR4, UR4, URZ, UP0 ;  /* 0x0000003f04047287 */ /* 0x000fe20008000000 */
[----:B------:R-:W-:-:S03]  /*2ad0*/  SEL R3, R3, RZ, P1 ;  /* 0x000000ff03037207 */ /* 0x000fc60000800000 */
[----:B------:R-:W-:Y:S01]  /*2ae0*/  LOP3.LUT R6, R6, UR5, RZ, 0x3c, !PT ;  /* 0x0000000506067c12 */ /* 0x000fe2000f8e3cff */
[----:B------:R-:W-:Y:S07]  /*2af0*/  @P2 BRA `(.L_x_32) ;  /* 0xfffffff400bc2947 */ /* 0x000fee000383ffff */
.L_x_25:
[----:B------:R-:W0:Y:S01]  /*2b00*/  LDC R0, c[0x0][0x28c] ;  /* 0x0000a300ff007b82 */ /* 0x000e220000000800 */
[----:B------:R-:W-:-:S04]  /*2b10*/  IMAD.U32 R3, RZ, RZ, UR44 ;  /* 0x0000002cff037e24 */ /* 0x000fc8000f8e00ff */
[----:B------:R1:W-:Y:S01]  /*2b20*/  SYNCS.ARRIVE.TRANS64.A1T0 RZ, [R3+UR41], RZ ;  /* 0x000000ff03ff79a7 */ /* 0x0003e20008100029 */
[----:B0-----:R-:W-:-:S13]  /*2b30*/  ISETP.GE.AND P1, PT, R0, 0x1, PT ;  /* 0x000000010000780c */ /* 0x001fda0003f26270 */
[----:B-1----:R-:W-:Y:S05]  /*2b40*/  @!P1 BRA `(.L_x_33) ;  /* 0x0000000000449947 */ /* 0x002fea0003800000 */
[----:B------:R-:W-:Y:S05]  /*2b50*/  @!P0 BRA `(.L_x_34) ;  /* 0x0000000000048947 */ /* 0x000fea0003800000 */
[----:B------:R-:W-:Y:S01]  /*2b60*/  BPT.TRAP 0x1 ;  /* 0x000000040000795c */ /* 0x000fe20000300000 */
.L_x_34:
[----:B------:R-:W-:-:S13]  /*2b70*/  ISETP.NE.AND P0, PT, R57, RZ, PT ;  /* 0x000000ff3900720c */ /* 0x000fda0003f05270 */
[----:B------:R-:W-:-:S05]  /*2b80*/  VOTEU.ANY UP0, P0 ;  /* 0x00000000003f7886 */ /* 0x000fca0000000100 */
[----:B------:R-:W-:-:S06]  /*2b90*/  @UP0 UIADD3 UR4, UR36, UR42, URZ ;  /* 0x0000002a24040290 */ /* 0x000fcc000fffe03f */
[----:B------:R-:W-:Y:S02]  /*2ba0*/  IMAD.U32 R4, RZ, RZ, UR4 ;  /* 0x00000004ff047e24 */ /* 0x000fe4000f8e00ff */
[----:B------:R-:W-:Y:S02]  /*2bb0*/  IMAD.U32 R3, RZ, RZ, UR4 ;  /* 0x00000004ff037e24 */ /* 0x000fe4000f8e00ff */
[----:B------:R-:W-:-:S05]  /*2bc0*/  @P0 IMAD.WIDE.U32 R4, R4, -0x55555555, RZ ;  /* 0xaaaaaaab04040825 */ /* 0x000fca00078e00ff */
[----:B------:R-:W-:-:S05]  /*2bd0*/  @P0 SHF.R.U32.HI R0, RZ, 0x1, R5 ;  /* 0x00000001ff000819 */ /* 0x000fca0000011605 */
[----:B------:R-:W-:-:S05]  /*2be0*/  @P0 IMAD R0, R0, -0x3, R3 ;  /* 0xfffffffd00000824 */ /* 0x000fca00078e0203 */
[----:B------:R-:W-:-:S05]  /*2bf0*/  @P0 LEA R0, R0, UR40, 0x3 ;  /* 0x0000002800000c11 */ /* 0x000fca000f8e18ff */
[----:B------:R-:W-:-:S05]  /*2c00*/  @P0 VIADD R3, R0, 0x18 ;  /* 0x0000001800030836 */ /* 0x000fca0000000000 */
[----:B------:R-:W-:-:S04]  /*2c10*/  @P0 PRMT R3, R56, 0x654, R3 ;  /* 0x0000065438030816 */ /* 0x000fc80000000003 */
[----:B------:R0:W-:Y:S01]  /*2c20*/  @P0 SYNCS.ARRIVE.TRANS64.RED.A1T0 RZ, [R3+URZ], RZ ;  /* 0x000000ff03ff09a7 */ /* 0x0001e2000810043f */
[----:B------:R-:W-:-:S13]  /*2c30*/  ISETP.GT.U32.AND P0, PT, R23, 0x1, PT ;  /* 0x000000011700780c */ /* 0x000fda0003f04070 */
[----:B0-----:R-:W-:Y:S05]  /*2c40*/  @P0 BRA `(.L_x_33) ;  /* 0x0000000000040947 */ /* 0x001fea0003800000 */
[----:B------:R-:W-:Y:S01]  /*2c50*/  BPT.TRAP 0x1 ;  /* 0x000000040000795c */ /* 0x000fe20000300000 */
.L_x_33:
[----:B------:R-:W-:Y:S01]  /*2c60*/  SHF.L.U32 R0, R77, 0x1f, RZ ;  /* 0x0000001f4d007819 */ /* 0x000fe200000006ff */
[----:B------:R-:W-:Y:S01]  /*2c70*/  UIADD3 UR36, UR36, UR39, URZ ;  /* 0x0000002724247290 */ /* 0x000fe2000fffe03f */
[----:B------:R-:W-:Y:S01]  /*2c80*/  SHF.R.S32.HI R9, RZ, 0x1f, R19 ;  /* 0x0000001fff097819 */ /* 0x000fe20000011413 */
[----:B------:R-:W-:Y:S01]  /*2c90*/  UISETP.GE.U32.AND UP1, UPT, UR39, 0x3, UPT ;  /* 0x000000032700788c */ /* 0x000fe2000bf26070 */
[----:B------:R-:W0:Y:S01]  /*2ca0*/  SYNCS.PHASECHK.TRANS64.TRYWAIT P0, [UR43+0x8], R0 ;  /* 0x00000800ff0075a7 */ /* 0x000e22000800016b */
[----:B------:R-:W-:-:S04]  /*2cb0*/  UISETP.GT.U32.AND UP0, UPT, UR36, 0x2, UPT ;  /* 0x000000022400788c */ /* 0x000fc8000bf04070 */
[----:B------:R-:W-:-:S04]  /*2cc0*/  UISETP.LT.U32.AND UP0, UPT, UR39, 0x3, UP0 ;  /* 0x000000032700788c */ /* 0x000fc80008701070 */
[----:B------:R-:W-:Y:S02]  /*2cd0*/  USEL UR6, URZ, 0x1, !UP0 ;  /* 0x000000013f067887 */ /* 0x000fe4000c000000 */
[----:B------:R-:W-:Y:S02]  /*2ce0*/  @UP1 UIMAD.WIDE.U32 UR4, UR36, -0x55555555, URZ ;  /* 0xaaaaaaab240418a5 */ /* 0x000fe4000f8e003f */
[----:B------:R-:W-:Y:S02]  /*2cf0*/  ULOP3.LUT UR38, UR38, UR6, URZ, 0x3c, !UPT ;  /* 0x0000000626267292 */ /* 0x000fe4000f8e3c3f */
[----:B------:R-:W-:-:S04]  /*2d00*/  @UP1 USHF.R.U32.HI UR4, URZ, 0x1, UR5 ;  /* 0x000000013f041899 */ /* 0x000fc80008011605 */
[----:B------:R-:W-:Y:S01]  /*2d10*/  @UP1 ULOP3.LUT UR38, UR38, 0x1, UR4, 0x78, !UPT ;  /* 0x0000000126261892 */ /* 0x000fe2000f8e7804 */
[----:B0-----:R-:W-:Y:S11]  /*2d20*/  @!P0 BRA `(.L_x_35) ;  /* 0x0000003400a08947 */ /* 0x001ff60003800000 */
.L_x_124:
[----:B------:R-:W-:Y:S01]  /*2d30*/  ULDC.64 UR4, c[0x0][0x5d0] ;  /* 0x0001740000047ab9 */ /* 0x000fe20000000a00 */
[----:B------:R-:W-:Y:S01]  /*2d40*/  ULDC UR6, c[0x0][0x284] ;  /* 0x0000a10000067ab9 */ /* 0x000fe20000000800 */
[----:B0-----:R-:W-:Y:S02]  /*2d50*/  IMAD R0, R9, UR4, RZ ;  /* 0x0000000409007c24 */ /* 0x001fe4000f8e02ff */
[----:B------:R-:W-:Y:S02]  /*2d60*/  IMAD.SHL.U32 R12, R18, 0x40, RZ ;  /* 0x00000040120c7824 */ /* 0x000fe400078e00ff */
[C---:B------:R-:W-:Y:S02]  /*2d70*/  IMAD R3, R19.reuse, UR5, R0 ;  /* 0x0000000513037c24 */ /* 0x040fe4000f8e0200 */
[----:B------:R-:W-:Y:S01]  /*2d80*/  IMAD.SHL.U32 R0, R22, 0x40, RZ ;  /* 0x0000004016007824 */ /* 0x000fe200078e00ff */
[----:B------:R-:W-:Y:S01]  /*2d90*/  SHF.R.S32.HI R13, RZ, 0x1f, R12 ;  /* 0x0000001fff0d7819 */ /* 0x000fe2000001140c */
[----:B------:R-:W-:Y:S01]  /*2da0*/  IMAD.WIDE.U32 R4, R19, UR4, R62 ;  /* 0x0000000413047c25 */ /* 0x000fe2000f8e003e */
[----:B------:R-:W-:-:S02]  /*2db0*/  ULDC.64 UR4, c[0x0][0x5c8] ;  /* 0x0001720000047ab9 */ /* 0x000fc40000000a00 */
[----:B------:R-:W-:Y:S01]  /*2dc0*/  ISETP.GE.AND P0, PT, R0, UR6, PT ;  /* 0x0000000600007c0c */ /* 0x000fe2000bf06270 */
[----:B------:R-:W-:Y:S01]  /*2dd0*/  ULDC UR6, c[0x0][0x288] ;  /* 0x0000a20000067ab9 */ /* 0x000fe20000000800 */
[----:B------:R-:W-:Y:S01]  /*2de0*/  IADD3 R4, P1, R12, R4, RZ ;  /* 0x000000040c047210 */ /* 0x000fe20007f3e0ff */
[----:B------:R-:W-:Y:S01]  /*2df0*/  IMAD.WIDE R72, R22, 0x40, R60 ;  /* 0x0000004016487825 */ /* 0x000fe200078e023c */
[----:B------:R-:W-:Y:S02]  /*2e00*/  ISETP.GE.OR P0, PT, R12, UR6, P0 ;  /* 0x000000060c007c0c */ /* 0x000fe40008706670 */
[----:B------:R-:W-:Y:S01]  /*2e10*/  IADD3.X R5, R13, R5, R3, P1, !PT ;  /* 0x000000050d057210 */ /* 0x000fe20000ffe403 */
[----:B------:R-:W-:-:S04]  /*2e20*/  IMAD R7, R73, UR4, RZ ;  /* 0x0000000449077c24 */ /* 0x000fc8000f8e02ff */
[C---:B------:R-:W-:Y:S02]  /*2e30*/  IMAD R7, R72.reuse, UR5, R7 ;  /* 0x0000000548077c24 */ /* 0x040fe4000f8e0207 */
[----:B------:R-:W-:-:S04]  /*2e40*/  IMAD.WIDE.U32 R74, R72, UR4, R4 ;  /* 0x00000004484a7c25 */ /* 0x000fc8000f8e0004 */
[----:B------:R-:W-:Y:S05]  /*2e50*/  @P0 BRA `(.L_x_36) ;  /* 0x0000001800d00947 */ /* 0x000fea0003800000 */
[----:B-----5:R-:W-:Y:S01]  /*2e60*/  FSETP.NEU.AND P0, PT, R59, RZ, PT ;  /* 0x000000ff3b00720b */ /* 0x020fe20003f0d000 */
[----:B------:R-:W-:Y:S01]  /*2e70*/  IMAD.IADD R22, R67, 0x1, -R12 ;  /* 0x0000000143167824 */ /* 0x000fe200078e0a0c */
[----:B------:R-:W-:Y:S01]  /*2e80*/  BSSY B0, `(.L_x_36) ;  /* 0x00001b1000007945 */ /* 0x000fe20003800000 */
[----:B------:R-:W-:Y:S02]  /*2e90*/  IMAD.IADD R0, R71, 0x1, -R0 ;  /* 0x0000000147007824 */ /* 0x000fe400078e0a00 */
[----:B------:R-:W-:Y:S01]  /*2ea0*/  IMAD.IADD R7, R75, 0x1, R7 ;  /* 0x000000014b077824 */ /* 0x000fe200078e0207 */
[----:B------:R-:W-:-:S04]  /*2eb0*/  ISETP.GT.AND P3, PT, R22, RZ, PT ;  /* 0x000000ff1600720c */ /* 0x000fc80003f64270 */
[----:B------:R-:W-:-:S03]  /*2ec0*/  ISETP.GT.AND P1, PT, R0, RZ, P3 ;  /* 0x000000ff0000720c */ /* 0x000fc60001f24270 */
[----:B------:R-:W-:Y:S10]  /*2ed0*/  @!P0 BRA `(.L_x_37) ;  /* 0x0000001000d48947 */ /* 0x000ff40003800000 */
[----:B------:R-:W0:Y:S01]  /*2ee0*/  LDC.64 R78, c[0x0][0x5b8] ;  /* 0x00016e00ff4e7b82 */ /* 0x000e220000000a00 */
[----:B------:R-:W-:-:S07]  /*2ef0*/  ULDC.64 UR4, c[0x0][0x5c0] ;  /* 0x0001700000047ab9 */ /* 0x000fce0000000a00 */
[----:B------:R-:W1:Y:S08]  /*2f00*/  LDC.64 R80, c[0x0][0x5b0] ;  /* 0x00016c00ff507b82 */ /* 0x000e700000000a00 */
[----:B------:R-:W2:Y:S01]  /*2f10*/  LDC.64 R82, c[0x0][0x5a8] ;  /* 0x00016a00ff527b82 */ /* 0x000ea20000000a00 */
[-C--:B0-----:R-:W-:Y:S02]  /*2f20*/  IMAD R6, R9, R78.reuse, RZ ;  /* 0x0000004e09067224 */ /* 0x081fe400078e02ff */
[----:B------:R-:W-:-:S04]  /*2f30*/  IMAD.WIDE.U32 R4, R19, R78, R62 ;  /* 0x0000004e13047225 */ /* 0x000fc800078e003e */
[----:B------:R-:W-:Y:S01]  /*2f40*/  IMAD R75, R19, R79, R6 ;  /* 0x0000004f134b7224 */ /* 0x000fe200078e0206 */
[----:B------:R-:W-:Y:S01]  /*2f50*/  IADD3 R8, P0, R12, R4, RZ ;  /* 0x000000040c087210 */ /* 0x000fe20007f1e0ff */
[----:B-1----:R-:W-:-:S03]  /*2f60*/  IMAD R3, R73, R80, RZ ;  /* 0x0000005049037224 */ /* 0x002fc600078e02ff */
[----:B------:R-:W-:Y:S01]  /*2f70*/  IADD3.X R9, R13, R5, R75, P0, !PT ;  /* 0x000000050d097210 */ /* 0x000fe200007fe44b */
[C---:B------:R-:W-:Y:S02]  /*2f80*/  IMAD R73, R72.reuse, R81, R3 ;  /* 0x0000005148497224 */ /* 0x040fe400078e0203 */
[----:B------:R-:W-:-:S04]  /*2f90*/  IMAD.WIDE.U32 R4, R72, R80, R8 ;  /* 0x0000005048047225 */ /* 0x000fc800078e0008 */
[----:B------:R-:W-:Y:S01]  /*2fa0*/  IMAD.IADD R3, R5, 0x1, R73 ;  /* 0x0000000105037824 */ /* 0x000fe200078e0249 */
[----:B--2---:R-:W-:-:S04]  /*2fb0*/  LEA R10, P0, R4, R82, 0x2 ;  /* 0x00000052040a7211 */ /* 0x004fc800078010ff */
[----:B------:R-:W-:-:S05]  /*2fc0*/  LEA.HI.X R11, R4, R83, R3, 0x2, P0 ;  /* 0x00000053040b7211 */ /* 0x000fca00000f1403 */
[----:B------:R-:W2:Y:S01]  /*2fd0*/  @P1 LDG.E.LTC128B R18, desc[UR48][R10.64] ;  /* 0x000000300a121981 */ /* 0x000ea2000c1e1920 */
[----:B------:R-:W-:Y:S01]  /*2fe0*/  IMAD.WIDE.U32 R4, R72, R80, R12 ;  /* 0x0000005048047225 */ /* 0x000fe200078e000c */
[----:B------:R-:W-:Y:S01]  /*2ff0*/  SHF.L.U64.HI R21, R80, 0x3, R81 ;  /* 0x0000000350157819 */ /* 0x000fe20000010251 */
[----:B------:R-:W-:Y:S01]  /*3000*/  BSSY B1, `(.L_x_38) ;  /* 0x0000017000017945 */ /* 0x000fe20003800000 */
[----:B------:R-:W-:Y:S01]  /*3010*/  ISETP.GT.AND P3, PT, R0, 0x8, P3 ;  /* 0x000000080000780c */ /* 0x000fe20001f64270 */
[----:B------:R-:W-:Y:S01]  /*3020*/  IMAD.SHL.U32 R20, R80, 0x8, RZ ;  /* 0x0000000850147824 */ /* 0x000fe200078e00ff */
[----:B------:R-:W-:-:S03]  /*3030*/  IADD3 R14, P0, R62, R4, RZ ;  /* 0x000000043e0e7210 */ /* 0x000fc60007f1e0ff */
[----:B------:R-:W-:Y:S01]  /*3040*/  IMAD.WIDE.U32 R20, R72, R80, R20 ;  /* 0x0000005048147225 */ /* 0x000fe200078e0014 */
[----:B------:R-:W-:Y:S02]  /*3050*/  IADD3.X R15, R63, R73, R5, P0, !PT ;  /* 0x000000493f0f7210 */ /* 0x000fe400007fe405 */
[C---:B------:R-:W-:Y:S01]  /*3060*/  LEA R6, P0, R74.reuse, UR4, 0x2 ;  /* 0x000000044a067c11 */ /* 0x040fe2000f8010ff */
[----:B------:R-:W-:Y:S02]  /*3070*/  IMAD.IADD R73, R73, 0x1, R21 ;  /* 0x0000000149497824 */ /* 0x000fe400078e0215 */
[----:B------:R-:W-:Y:S01]  /*3080*/  IMAD.WIDE.U32 R14, R19, R78, R14 ;  /* 0x0000004e130e7225 */ /* 0x000fe200078e000e */
[----:B------:R-:W-:-:S03]  /*3090*/  LEA.HI.X R7, R74, UR5, R7, 0x2, P0 ;  /* 0x000000054a077c11 */ /* 0x000fc600080f1407 */
[----:B------:R-:W-:Y:S01]  /*30a0*/  IMAD.IADD R5, R75, 0x1, R15 ;  /* 0x000000014b057824 */ /* 0x000fe200078e020f */
[----:B------:R-:W-:-:S04]  /*30b0*/  LEA R4, P0, R14, R82, 0x2 ;  /* 0x000000520e047211 */ /* 0x000fc800078010ff */
[----:B------:R-:W-:Y:S02]  /*30c0*/  LEA.HI.X R5, R14, R83, R5, 0x2, P0 ;  /* 0x000000530e057211 */ /* 0x000fe400000f1405 */
[----:B------:R-:W-:-:S04]  /*30d0*/  ISETP.GT.AND P0, PT, R22, 0x1, PT ;  /* 0x000000011600780c */ /* 0x000fc80003f04270 */
[----:B------:R-:W-:Y:S01]  /*30e0*/  ISETP.GT.AND P4, PT, R0, RZ, P0 ;  /* 0x000000ff0000720c */ /* 0x000fe20000784270 */
[----:B--2---:R-:W-:-:S04]  /*30f0*/  FMUL R3, R18, R59 ;  /* 0x0000003b12037220 */ /* 0x004fc80000400000 */
[----:B------:R-:W-:Y:S01]  /*3100*/  FFMA R11, R24, R58, R3 ;  /* 0x0000003a180b7223 */ /* 0x000fe20000000003 */
[----:B------:R-:W-:-:S04]  /*3110*/  IADD3 R3, P2, R8, R20, RZ ;  /* 0x0000001408037210 */ /* 0x000fc80007f5e0ff */
[----:B------:R0:W-:Y:S01]  /*3120*/  @P1 STG.E desc[UR48][R6.64], R11 ;  /* 0x0000000b06001986 */ /* 0x0001e2000c101930 */
[----:B------:R-:W-:Y:S01]  /*3130*/  LEA R14, P1, R3, R82, 0x2 ;  /* 0x00000052030e7211 */ /* 0x000fe200078210ff */
[----:B------:R-:W-:Y:S01]  /*3140*/  IMAD.X R10, R73, 0x1, R9, P2 ;  /* 0x00000001490a7824 */ /* 0x000fe200010e0609 */
[----:B------:R-:W-:Y:S11]  /*3150*/  @!P4 BRA `(.L_x_39) ;  /* 0x000000000004c947 */ /* 0x000ff60003800000 */
[----:B------:R1:W5:Y:S02]  /*3160*/  LDG.E.LTC128B R18, desc[UR48][R4.64+0x4] ;  /* 0x0000043004127981 */ /* 0x000364000c1e1920 */
.L_x_39:
[----:B------:R-:W-:Y:S05]  /*3170*/  BSYNC B1 ;  /* 0x0000000000017941 */ /* 0x000fea0003800000 */
.L_x_38:
[----:B-----5:R-:W-:Y:S01]  /*3180*/  FMUL R8, R18, R59 ;  /* 0x0000003b12087220 */ /* 0x020fe20000400000 */
[----:B------:R-:W-:-:S03]  /*3190*/  LEA.HI.X R15, R3, R83, R10, 0x2, P1 ;  /* 0x00000053030f7211 */ /* 0x000fc600008f140a */
[----:B------:R-:W-:-:S05]  /*31a0*/  FFMA R25, R25, R58, R8 ;  /* 0x0000003a19197223 */ /* 0x000fca0000000008 */
[----:B------:R2:W-:Y:S04]  /*31b0*/  @P4 STG.E desc[UR48][R6.64+0x4], R25 ;  /* 0x0000041906004986 */ /* 0x0005e8000c101930 */
[----:B------:R-:W3:Y:S01]  /*31c0*/  @P3 LDG.E.LTC128B R18, desc[UR48][R14.64] ;  /* 0x000000300e123981 */ /* 0x000ee2000c1e1920 */
[----:B------:R-:W-:Y:S01]  /*31d0*/  IADD3 R12, P1, P2, R62, R20, R12 ;  /* 0x000000143e0c7210 */ /* 0x000fe20007a3e00c */
[----:B------:R-:W-:Y:S01]  /*31e0*/  BSSY B1, `(.L_x_40) ;  /* 0x0000010000017945 */ /* 0x000fe20003800000 */
[C---:B0-----:R-:W-:Y:S02]  /*31f0*/  SHF.L.U64.HI R11, R64.reuse, 0x2, R65 ;  /* 0x00000002400b7819 */ /* 0x041fe40000010241 */
[----:B------:R-:W-:Y:S02]  /*3200*/  IADD3.X R13, R63, R73, R13, P1, P2 ;  /* 0x000000493f0d7210 */ /* 0x000fe40000fe440d */
[----:B------:R-:W-:-:S02]  /*3210*/  LEA R10, P2, R64, R6, 0x2 ;  /* 0x00000006400a7211 */ /* 0x000fc400078410ff */
[----:B------:R-:W-:Y:S01]  /*3220*/  ISETP.GT.AND P0, PT, R0, 0x8, P0 ;  /* 0x000000080000780c */ /* 0x000fe20000704270 */
[----:B------:R-:W-:Y:S01]  /*3230*/  IMAD.WIDE.U32 R12, R19, R78, R12 ;  /* 0x0000004e130c7225 */ /* 0x000fe200078e000c */
[----:B------:R-:W-:-:S03]  /*3240*/  ISETP.GT.AND P1, PT, R22, 0x8, PT ;  /* 0x000000081600780c */ /* 0x000fc60003f24270 */
[----:B------:R-:W-:Y:S01]  /*3250*/  IMAD.X R11, R11, 0x1, R7, P2 ;  /* 0x000000010b0b7824 */ /* 0x000fe200010e0607 */
[----:B------:R-:W-:Y:S01]  /*3260*/  LEA R8, P4, R12, R82, 0x2 ;  /* 0x000000520c087211 */ /* 0x000fe200078810ff */
[----:B------:R-:W-:-:S05]  /*3270*/  IMAD.IADD R9, R75, 0x1, R13 ;  /* 0x000000014b097824 */ /* 0x000fca00078e020d */
[----:B------:R-:W-:Y:S01]  /*3280*/  LEA.HI.X R9, R12, R83, R9, 0x2, P4 ;  /* 0x000000530c097211 */ /* 0x000fe200020f1409 */
[----:B---3--:R-:W-:-:S04]  /*3290*/  FMUL R3, R18, R59 ;  /* 0x0000003b12037220 */ /* 0x008fc80000400000 */
[----:B------:R-:W-:-:S05]  /*32a0*/  FFMA R3, R26, R58, R3 ;  /* 0x0000003a1a037223 */ /* 0x000fca0000000003 */
[----:B------:R2:W-:Y:S01]  /*32b0*/  @P3 STG.E desc[UR48][R10.64], R3 ;  /* 0x000000030a003986 */ /* 0x0005e2000c101930 */
[----:B------:R-:W-:Y:S05]  /*32c0*/  @!P0 BRA `(.L_x_41) ;  /* 0x0000000000048947 */ /* 0x000fea0003800000 */
[----:B------:R0:W5:Y:S02]  /*32d0*/  LDG.E.LTC128B R18, desc[UR48][R8.64+0x4] ;  /* 0x0000043008127981 */ /* 0x000164000c1e1920 */
.L_x_41:
[----:B------:R-:W-:Y:S05]  /*32e0*/  BSYNC B1 ;  /* 0x0000000000017941 */ /* 0x000fea0003800000 */
.L_x_40:
[----:B-----5:R-:W-:Y:S01]  /*32f0*/  FMUL R12, R18, R59 ;  /* 0x0000003b120c7220 */ /* 0x020fe20000400000 */
[----:B------:R-:W-:Y:S01]  /*3300*/  ISETP.GT.AND P3, PT, R0, RZ, P1 ;  /* 0x000000ff0000720c */ /* 0x000fe20000f64270 */
[----:B------:R-:W-:Y:S01]  /*3310*/  BSSY B1, `(.L_x_42) ;  /* 0x0000006000017945 */ /* 0x000fe20003800000 */
[----:B------:R-:W-:Y:S01]  /*3320*/  ISETP.GT.AND P2, PT, R22, 0x9, PT ;  /* 0x000000091600780c */ /* 0x000fe20003f44270 */
[----:B------:R-:W-:-:S05]  /*3330*/  FFMA R27, R27, R58, R12 ;  /* 0x0000003a1b1b7223 */ /* 0x000fca000000000c */
[----:B------:R3:W-:Y:S05]  /*3340*/  @P0 STG.E desc[UR48][R10.64+0x4], R27 ;  /* 0x0000041b0a000986 */ /* 0x0007ea000c101930 */
[----:B------:R-:W-:Y:S05]  /*3350*/  @!P3 BRA `(.L_x_43) ;  /* 0x000000000004b947 */ /* 0x000fea0003800000 */
[----:B------:R4:W5:Y:S02]  /*3360*/  LDG.E.LTC128B R18, desc[UR48][R4.64+0x20] ;  /* 0x0000203004127981 */ /* 0x000964000c1e1920 */
.L_x_43:
[----:B------:R-:W-:Y:S05]  /*3370*/  BSYNC B1 ;  /* 0x0000000000017941 */ /* 0x000fea0003800000 */
.L_x_42:
[----:B--2--5:R-:W-:Y:S01]  /*3380*/  FMUL R3, R18, R59 ;  /* 0x0000003b12037220 */ /* 0x024fe20000400000 */
[----:B------:R-:W-:Y:S01]  /*3390*/  ISETP.GT.AND P0, PT, R0, RZ, P2 ;  /* 0x000000ff0000720c */ /* 0x000fe20001704270 */
[----:B------:R-:W-:Y:S02]  /*33a0*/  BSSY B1, `(.L_x_44) ;  /* 0x0000005000017945 */ /* 0x000fe40003800000 */
[----:B------:R-:W-:-:S05]  /*33b0*/  FFMA R3, R28, R58, R3 ;  /* 0x0000003a1c037223 */ /* 0x000fca0000000003 */
[----:B------:R2:W-:Y:S05]  /*33c0*/  @P3 STG.E desc[UR48][R6.64+0x20], R3 ;  /* 0x0000200306003986 */ /* 0x0005ea000c101930 */
[----:B------:R-:W-:Y:S05]  /*33d0*/  @!P0 BRA `(.L_x_45) ;  /* 0x0000000000048947 */ /* 0x000fea0003800000 */
[----:B------:R0:W5:Y:S02]  /*33e0*/  LDG.E.LTC128B R18, desc[UR48][R4.64+0x24] ;  /* 0x0000243004127981 */ /* 0x000164000c1e1920 */
.L_x_45:
[----:B------:R-:W-:Y:S05]  /*33f0*/  BSYNC B1 ;  /* 0x0000000000017941 */ /* 0x000fea0003800000 */
.L_x_44:
[----:B-----5:R-:W-:Y:S01]  /*3400*/  FMUL R12, R18, R59 ;  /* 0x0000003b120c7220 */ /* 0x020fe20000400000 */
[----:B------:R-:W-:Y:S01]  /*3410*/  ISETP.GT.AND P1, PT, R0, 0x8, P1 ;  /* 0x000000080000780c */ /* 0x000fe20000f24270 */
[----:B------:R-:W-:Y:S02]  /*3420*/  BSSY B1, `(.L_x_46) ;  /* 0x0000005000017945 */ /* 0x000fe40003800000 */
[----:B------:R-:W-:-:S05]  /*3430*/  FFMA R29, R29, R58, R12 ;  /* 0x0000003a1d1d7223 */ /* 0x000fca000000000c */
[----:B------:R0:W-:Y:S05]  /*3440*/  @P0 STG.E desc[UR48][R6.64+0x24], R29 ;  /* 0x0000241d06000986 */ /* 0x0001ea000c101930 */
[----:B------:R-:W-:Y:S05]  /*3450*/  @!P1 BRA `(.L_x_47) ;  /* 0x0000000000049947 */ /* 0x000fea0003800000 */
[----:B------:R0:W5:Y:S02]  /*3460*/  LDG.E.LTC128B R18, desc[UR48][R8.64+0x20] ;  /* 0x0000203008127981 */ /* 0x000164000c1e1920 */
.L_x_47:
[----:B------:R-:W-:Y:S05]  /*3470*/  BSYNC B1 ;  /* 0x0000000000017941 */ /* 0x000fea0003800000 */
.L_x_46:
[----:B--2--5:R-:W-:Y:S01]  /*3480*/  FMUL R3, R18, R59 ;  /* 0x0000003b12037220 */ /* 0x024fe20000400000 */
[----:B------:R-:W-:Y:S01]  /*3490*/  ISETP.GT.AND P2, PT, R0, 0x8, P2 ;  /* 0x000000080000780c */ /* 0x000fe20001744270 */
[----:B------:R-:W-:Y:S01]  /*34a0*/  BSSY B1, `(.L_x_48) ;  /* 0x0000006000017945 */ /* 0x000fe20003800000 */
[----:B------:R-:W-:Y:S01]  /*34b0*/  ISETP.GT.AND P0, PT, R22, 0x10, PT ;  /* 0x000000101600780c */ /* 0x000fe20003f04270 */
[----:B------:R-:W-:-:S05]  /*34c0*/  FFMA R3, R30, R58, R3 ;  /* 0x0000003a1e037223 */ /* 0x000fca0000000003 */
[----:B------:R2:W-:Y:S05]  /*34d0*/  @P1 STG.E desc[UR48][R10.64+0x20], R3 ;  /* 0x000020030a001986 */ /* 0x0005ea000c101930 */
[----:B------:R-:W-:Y:S05]  /*34e0*/  @!P2 BRA `(.L_x_49) ;  /* 0x000000000004a947 */ /* 0x000fea0003800000 */
[----:B------:R0:W5:Y:S02]  /*34f0*/  LDG.E.LTC128B R18, desc[UR48][R8.64+0x24] ;  /* 0x0000243008127981 */ /* 0x000164000c1e1920 */
.L_x_49:
[----:B------:R-:W-:Y:S05]  /*3500*/  BSYNC B1 ;  /* 0x0000000000017941 */ /* 0x000fea0003800000 */
.L_x_48:
        /* <DEDUP_REMOVED lines=8> */
.L_x_51:
[----:B------:R-:W-:Y:S05]  /*3590*/  BSYNC B1 ;  /* 0x0000000000017941 */ /* 0x000fea0003800000 */
.L_x_50:
[----:B--2--5:R-:W-:Y:S01]  /*35a0*/  FMUL R3, R18, R59 ;  /* 0x0000003b12037220 */ /* 0x024fe20000400000 */
[----:B------:R-:W-:Y:S01]  /*35b0*/  ISETP.GT.AND P2, PT, R0, RZ, P1 ;  /* 0x000000ff0000720c */ /* 0x000fe20000f44270 */
[----:B------:R-:W-:Y:S02]  /*35c0*/  BSSY B1, `(.L_x_52) ;  /* 0x0000005000017945 */ /* 0x000fe40003800000 */
[----:B------:R-:W-:-:S05]  /*35d0*/  FFMA R3, R32, R58, R3 ;  /* 0x0000003a20037223 */ /* 0x000fca0000000003 */
[----:B------:R2:W-:Y:S05]  /*35e0*/  @P3 STG.E desc[UR48][R6.64+0x40], R3 ;  /* 0x0000400306003986 */ /* 0x0005ea000c101930 */
[----:B------:R-:W-:Y:S05]  /*35f0*/  @!P2 BRA `(.L_x_53) ;  /* 0x000000000004a947 */ /* 0x000fea0003800000 */
[----:B------:R0:W5:Y:S02]  /*3600*/  LDG.E.LTC128B R18, desc[UR48][R4.64+0x44] ;  /* 0x0000443004127981 */ /* 0x000164000c1e1920 */
.L_x_53:
[----:B------:R-:W-:Y:S05]  /*3610*/  BSYNC B1 ;  /* 0x0000000000017941 */ /* 0x000fea0003800000 */
.L_x_52:
[----:B-----5:R-:W-:Y:S01]  /*3620*/  FMUL R12, R18, R59 ;  /* 0x0000003b120c7220 */ /* 0x020fe20000400000 */
[----:B------:R-:W-:Y:S01]  /*3630*/  ISETP.GT.AND P0, PT, R0, 0x8, P0 ;  /* 0x000000080000780c */ /* 0x000fe20000704270 */
[----:B------:R-:W-:Y:S02]  /*3640*/  BSSY B1, `(.L_x_54) ;  /* 0x0000005000017945 */ /* 0x000fe40003800000 */
[----:B------:R-:W-:-:S05]  /*3650*/  FFMA R33, R33, R58, R12 ;  /* 0x0000003a21217223 */ /* 0x000fca000000000c */
[----:B------:R0:W-:Y:S05]  /*3660*/  @P2 STG.E desc[UR48][R6.64+0x44], R33 ;  /* 0x0000442106002986 */ /* 0x0001ea000c101930 */
[----:B------:R-:W-:Y:S05]  /*3670*/  @!P0 BRA `(.L_x_55) ;  /* 0x0000000000048947 */ /* 0x000fea0003800000 */
[----:B------:R0:W5:Y:S02]  /*3680*/  LDG.E.LTC128B R18, desc[UR48][R8.64+0x40] ;  /* 0x0000403008127981 */ /* 0x000164000c1e1920 */
.L_x_55:
[----:B------:R-:W-:Y:S05]  /*3690*/  BSYNC B1 ;  /* 0x0000000000017941 */ /* 0x000fea0003800000 */
.L_x_54:
        /* <DEDUP_REMOVED lines=8> */
.L_x_57:
[----:B------:R-:W-:Y:S05]  /*3720*/  BSYNC B1 ;  /* 0x0000000000017941 */ /* 0x000fea0003800000 */
.L_x_56:
        /* <DEDUP_REMOVED lines=8> */
.L_x_59:
[----:B------:R-:W-:Y:S05]  /*37b0*/  BSYNC B1 ;  /* 0x0000000000017941 */ /* 0x000fea0003800000 */
.L_x_58:
[----:B--2--5:R-:W-:Y:S01]  /*37c0*/  FMUL R3, R18, R59 ;  /* 0x0000003b12037220 */ /* 0x024fe20000400000 */
[----:B------:R-:W-:Y:S01]  /*37d0*/  ISETP.GT.AND P1, PT, R0, RZ, P0 ;  /* 0x000000ff0000720c */ /* 0x000fe20000724270 */
[----:B------:R-:W-:Y:S02]  /*37e0*/  BSSY B1, `(.L_x_60) ;  /* 0x0000005000017945 */ /* 0x000fe40003800000 */
[----:B------:R-:W-:-:S05]  /*37f0*/  FFMA R3, R36, R58, R3 ;  /* 0x0000003a24037223 */ /* 0x000fca0000000003 */
[----:B------:R2:W-:Y:S05]  /*3800*/  @P3 STG.E desc[UR48][R6.64+0x60], R3 ;  /* 0x0000600306003986 */ /* 0x0005ea000c101930 */
[----:B------:R-:W-:Y:S05]  /*3810*/  @!P1 BRA `(.L_x_61) ;  /* 0x0000000000049947 */ /* 0x000fea0003800000 */
[----:B------:R0:W5:Y:S02]  /*3820*/  LDG.E.LTC128B R18, desc[UR48][R4.64+0x64] ;  /* 0x0000643004127981 */ /* 0x000164000c1e1920 */
.L_x_61:
[----:B------:R-:W-:Y:S05]  /*3830*/  BSYNC B1 ;  /* 0x0000000000017941 */ /* 0x000fea0003800000 */
.L_x_60:
[----:B-----5:R-:W-:Y:S01]  /*3840*/  FMUL R12, R18, R59 ;  /* 0x0000003b120c7220 */ /* 0x020fe20000400000 */
[----:B------:R-:W-:Y:S01]  /*3850*/  ISETP.GT.AND P2, PT, R0, 0x8, P2 ;  /* 0x000000080000780c */ /* 0x000fe20001744270 */
[----:B------:R-:W-:Y:S02]  /*3860*/  BSSY B1, `(.L_x_62) ;  /* 0x0000005000017945 */ /* 0x000fe40003800000 */
[----:B------:R-:W-:-:S05]  /*3870*/  FFMA R37, R37, R58, R12 ;  /* 0x0000003a25257223 */ /* 0x000fca000000000c */
[----:B------:R0:W-:Y:S05]  /*3880*/  @P1 STG.E desc[UR48][R6.64+0x64], R37 ;  /* 0x0000642506001986 */ /* 0x0001ea000c101930 */
[----:B------:R-:W-:Y:S05]  /*3890*/  @!P2 BRA `(.L_x_63) ;  /* 0x000000000004a947 */ /* 0x000fea0003800000 */
[----:B------:R0:W5:Y:S02]  /*38a0*/  LDG.E.LTC128B R18, desc[UR48][R8.64+0x60] ;  /* 0x0000603008127981 */ /* 0x000164000c1e1920 */
.L_x_63:
[----:B------:R-:W-:Y:S05]  /*38b0*/  BSYNC B1 ;  /* 0x0000000000017941 */ /* 0x000fea0003800000 */
.L_x_62:
        /* <DEDUP_REMOVED lines=8> */
.L_x_65:
[----:B------:R-:W-:Y:S05]  /*3940*/  BSYNC B1 ;  /* 0x0000000000017941 */ /* 0x000fea0003800000 */
.L_x_64:
        /* <DEDUP_REMOVED lines=8> */
.L_x_67:
[----:B------:R-:W-:Y:S05]  /*39d0*/  BSYNC B1 ;  /* 0x0000000000017941 */ /* 0x000fea0003800000 */
.L_x_66:
[----:B--2--5:R-:W-:Y:S01]  /*39e0*/  FMUL R3, R18, R59 ;  /* 0x0000003b12037220 */ /* 0x024fe20000400000 */
[----:B------:R-:W-:Y:S01]  /*39f0*/  ISETP.GT.AND P0, PT, R0, RZ, P2 ;  /* 0x000000ff0000720c */ /* 0x000fe20001704270 */
[----:B------:R-:W-:Y:S02]  /*3a00*/  BSSY B1, `(.L_x_68) ;  /* 0x0000005000017945 */ /* 0x000fe40003800000 */
[----:B------:R-:W-:-:S05]  /*3a10*/  FFMA R3, R40, R58, R3 ;  /* 0x0000003a28037223 */ /* 0x000fca0000000003 */
[----:B------:R2:W-:Y:S05]  /*3a20*/  @P3 STG.E desc[UR48][R6.64+0x80], R3 ;  /* 0x0000800306003986 */ /* 0x0005ea000c101930 */
[----:B------:R-:W-:Y:S05]  /*3a30*/  @!P0 BRA `(.L_x_69) ;  /* 0x0000000000048947 */ /* 0x000fea0003800000 */
[----:B------:R0:W5:Y:S02]  /*3a40*/  LDG.E.LTC128B R18, desc[UR48][R4.64+0x84] ;  /* 0x0000843004127981 */ /* 0x000164000c1e1920 */
.L_x_69:
[----:B------:R-:W-:Y:S05]  /*3a50*/  BSYNC B1 ;  /* 0x0000000000017941 */ /* 0x000fea0003800000 */
.L_x_68:
[----:B-----5:R-:W-:Y:S01]  /*3a60*/  FMUL R12, R18, R59 ;  /* 0x0000003b120c7220 */ /* 0x020fe20000400000 */
[----:B------:R-:W-:Y:S01]  /*3a70*/  ISETP.GT.AND P1, PT, R0, 0x8, P1 ;  /* 0x000000080000780c */ /* 0x000fe20000f24270 */
[----:B------:R-:W-:Y:S02]  /*3a80*/  BSSY B1, `(.L_x_70) ;  /* 0x0000005000017945 */ /* 0x000fe40003800000 */
[----:B------:R-:W-:-:S05]  /*3a90*/  FFMA R41, R41, R58, R12 ;  /* 0x0000003a29297223 */ /* 0x000fca000000000c */
[----:B------:R0:W-:Y:S05]  /*3aa0*/  @P0 STG.E desc[UR48][R6.64+0x84], R41 ;  /* 0x0000842906000986 */ /* 0x0001ea000c101930 */
[----:B------:R-:W-:Y:S05]  /*3ab0*/  @!P1 BRA `(.L_x_71) ;  /* 0x0000000000049947 */ /* 0x000fea0003800000 */
[----:B------:R0:W5:Y:S02]  /*3ac0*/  LDG.E.LTC128B R18, desc[UR48][R8.64+0x80] ;  /* 0x0000803008127981 */ /* 0x000164000c1e1920 */
.L_x_71:
[----:B------:R-:W-:Y:S05]  /*3ad0*/  BSYNC B1 ;  /* 0x0000000000017941 */ /* 0x000fea0003800000 */
.L_x_70:
        /* <DEDUP_REMOVED lines=8> */
.L_x_73:
[----:B------:R-:W-:Y:S05]  /*3b60*/  BSYNC B1 ;  /* 0x0000000000017941 */ /* 0x000fea0003800000 */
.L_x_72:
        /* <DEDUP_REMOVED lines=8> */
.L_x_75:
[----:B------:R-:W-:Y:S05]  /*3bf0*/  BSYNC B1 ;  /* 0x0000000000017941 */ /* 0x000fea0003800000 */
.L_x_74:
[----:B--2--5:R-:W-:Y:S01]  /*3c00*/  FMUL R3, R18, R59 ;  /* 0x0000003b12037220 */ /* 0x024fe20000400000 */
[----:B------:R-:W-:Y:S01]  /*3c10*/  ISETP.GT.AND P2, PT, R0, RZ, P1 ;  /* 0x000000ff0000720c */ /* 0x000fe20000f44270 */
[----:B------:R-:W-:Y:S02]  /*3c20*/  BSSY B1, `(.L_x_76) ;  /* 0x0000005000017945 */ /* 0x000fe40003800000 */
[----:B------:R-:W-:-:S05]  /*3c30*/  FFMA R3, R44, R58, R3 ;  /* 0x0000003a2c037223 */ /* 0x000fca0000000003 */
[----:B------:R2:W-:Y:S05]  /*3c40*/  @P3 STG.E desc[UR48][R6.64+0xa0], R3 ;  /* 0x0000a00306003986 */ /* 0x0005ea000c101930 */
[----:B------:R-:W-:Y:S05]  /*3c50*/  @!P2 BRA `(.L_x_77) ;  /* 0x000000000004a947 */ /* 0x000fea0003800000 */
[----:B------:R0:W5:Y:S02]  /*3c60*/  LDG.E.LTC128B R18, desc[UR48][R4.64+0xa4] ;  /* 0x0000a43004127981 */ /* 0x000164000c1e1920 */
.L_x_77:
[----:B------:R-:W-:Y:S05]  /*3c70*/  BSYNC B1 ;  /* 0x0000000000017941 */ /* 0x000fea0003800000 */
.L_x_76:
[----:B-----5:R-:W-:Y:S01]  /*3c80*/  FMUL R12, R18, R59 ;  /* 0x0000003b120c7220 */ /* 0x020fe20000400000 */
[----:B------:R-:W-:Y:S01]  /*3c90*/  ISETP.GT.AND P0, PT, R0, 0x8, P0 ;  /* 0x000000080000780c */ /* 0x000fe20000704270 */
[----:B------:R-:W-:Y:S02]  /*3ca0*/  BSSY B1, `(.L_x_78) ;  /* 0x0000005000017945 */ /* 0x000fe40003800000 */
[----:B------:R-:W-:-:S05]  /*3cb0*/  FFMA R45, R45, R58, R12 ;  /* 0x0000003a2d2d7223 */ /* 0x000fca000000000c */
[----:B------:R0:W-:Y:S05]  /*3cc0*/  @P2 STG.E desc[UR48][R6.64+0xa4], R45 ;  /* 0x0000a42d06002986 */ /* 0x0001ea000c101930 */
[----:B------:R-:W-:Y:S05]  /*3cd0*/  @!P0 BRA `(.L_x_79) ;  /* 0x0000000000048947 */ /* 0x000fea0003800000 */
[----:B------:R0:W5:Y:S02]  /*3ce0*/  LDG.E.LTC128B R18, desc[UR48][R8.64+0xa0] ;  /* 0x0000a03008127981 */ /* 0x000164000c1e1920 */
.L_x_79:
[----:B------:R-:W-:Y:S05]  /*3cf0*/  BSYNC B1 ;  /* 0x0000000000017941 */ /* 0x000fea0003800000 */
.L_x_78:
        /* <DEDUP_REMOVED lines=8> */
.L_x_81:
[----:B------:R-:W-:Y:S05]  /*3d80*/  BSYNC B1 ;  /* 0x0000000000017941 */ /* 0x000fea0003800000 */
.L_x_80:
        /* <DEDUP_REMOVED lines=8> */
.L_x_83:
[----:B------:R-:W-:Y:S05]  /*3e10*/  BSYNC B1 ;  /* 0x0000000000017941 */ /* 0x000fea0003800000 */
.L_x_82:
[----:B--2--5:R-:W-:Y:S01]  /*3e20*/  FMUL R3, R18, R59 ;  /* 0x0000003b12037220 */ /* 0x024fe20000400000 */
[----:B------:R-:W-:Y:S01]  /*3e30*/  ISETP.GT.AND P1, PT, R0, RZ, P0 ;  /* 0x000000ff0000720c */ /* 0x000fe20000724270 */
[----:B------:R-:W-:Y:S02]  /*3e40*/  BSSY B1, `(.L_x_84) ;  /* 0x0000005000017945 */ /* 0x000fe40003800000 */
[----:B------:R-:W-:-:S05]  /*3e50*/  FFMA R3, R48, R58, R3 ;  /* 0x0000003a30037223 */ /* 0x000fca0000000003 */
[----:B------:R2:W-:Y:S05]  /*3e60*/  @P3 STG.E desc[UR48][R6.64+0xc0], R3 ;  /* 0x0000c00306003986 */ /* 0x0005ea000c101930 */
[----:B------:R-:W-:Y:S05]  /*3e70*/  @!P1 BRA `(.L_x_85) ;  /* 0x0000000000049947 */ /* 0x000fea0003800000 */
[----:B------:R0:W5:Y:S02]  /*3e80*/  LDG.E.LTC128B R18, desc[UR48][R4.64+0xc4] ;  /* 0x0000c43004127981 */ /* 0x000164000c1e1920 */
.L_x_85:
[----:B------:R-:W-:Y:S05]  /*3e90*/  BSYNC B1 ;  /* 0x0000000000017941 */ /* 0x000fea0003800000 */
.L_x_84:
[----:B-----5:R-:W-:Y:S01]  /*3ea0*/  FMUL R12, R18, R59 ;  /* 0x0000003b120c7220 */ /* 0x020fe20000400000 */
[----:B------:R-:W-:Y:S01]  /*3eb0*/  ISETP.GT.AND P2, PT, R0, 0x8, P2 ;  /* 0x000000080000780c */ /* 0x000fe20001744270 */
[----:B------:R-:W-:Y:S02]  /*3ec0*/  BSSY B1, `(.L_x_86) ;  /* 0x0000005000017945 */ /* 0x000fe40003800000 */
[----:B------:R-:W-:-:S05]  /*3ed0*/  FFMA R49, R49, R58, R12 ;  /* 0x0000003a31317223 */ /* 0x000fca000000000c */
[----:B------:R0:W-:Y:S05]  /*3ee0*/  @P1 STG.E desc[UR48][R6.64+0xc4], R49 ;  /* 0x0000c43106001986 */ /* 0x0001ea000c101930 */
[----:B------:R-:W-:Y:S05]  /*3ef0*/  @!P2 BRA `(.L_x_87) ;  /* 0x000000000004a947 */ /* 0x000fea0003800000 */
[----:B------:R0:W5:Y:S02]  /*3f00*/  LDG.E.LTC128B R18, desc[UR48][R8.64+0xc0] ;  /* 0x0000c03008127981 */ /* 0x000164000c1e1920 */
.L_x_87:
[----:B------:R-:W-:Y:S05]  /*3f10*/  BSYNC B1 ;  /* 0x0000000000017941 */ /* 0x000fea0003800000 */
.L_x_86:
        /* <DEDUP_REMOVED lines=8> */
.L_x_89:
[----:B------:R-:W-:Y:S05]  /*3fa0*/  BSYNC B1 ;  /* 0x0000000000017941 */ /* 0x000fea0003800000 */
.L_x_88:
        /* <DEDUP_REMOVED lines=8> */
.L_x_91:
[----:B------:R-:W-:Y:S05]  /*4030*/  BSYNC B1 ;  /* 0x0000000000017941 */ /* 0x000fea0003800000 */
.L_x_90:
[----:B--2--5:R-:W-:Y:S01]  /*4040*/  FMUL R3, R18, R59 ;  /* 0x0000003b12037220 */ /* 0x024fe20000400000 */
[----:B------:R-:W-:Y:S01]  /*4050*/  ISETP.GT.AND P0, PT, R0, RZ, P2 ;  /* 0x000000ff0000720c */ /* 0x000fe20001704270 */
[----:B------:R-:W-:Y:S02]  /*4060*/  BSSY B1, `(.L_x_92) ;  /* 0x0000005000017945 */ /* 0x000fe40003800000 */
[----:B------:R-:W-:-:S05]  /*4070*/  FFMA R3, R52, R58, R3 ;  /* 0x0000003a34037223 */ /* 0x000fca0000000003 */
[----:B------:R2:W-:Y:S05]  /*4080*/  @P3 STG.E desc[UR48][R6.64+0xe0], R3 ;  /* 0x0000e00306003986 */ /* 0x0005ea000c101930 */
[----:B------:R-:W-:Y:S05]  /*4090*/  @!P0 BRA `(.L_x_93) ;  /* 0x0000000000048947 */ /* 0x000fea0003800000 */
[----:B------:R0:W5:Y:S02]  /*40a0*/  LDG.E.LTC128B R18, desc[UR48][R4.64+0xe4] ;  /* 0x0000e43004127981 */ /* 0x000164000c1e1920 */
.L_x_93:
[----:B------:R-:W-:Y:S05]  /*40b0*/  BSYNC B1 ;  /* 0x0000000000017941 */ /* 0x000fea0003800000 */
.L_x_92:
[----:B01--45:R-:W-:Y:S01]  /*40c0*/  FMUL R4, R18, R59 ;  /* 0x0000003b12047220 */ /* 0x033fe20000400000 */
[----:B------:R-:W-:Y:S01]  /*40d0*/  ISETP.GT.AND P1, PT, R0, 0x8, P1 ;  /* 0x000000080000780c */ /* 0x000fe20000f24270 */
[----:B------:R-:W-:Y:S02]  /*40e0*/  BSSY B1, `(.L_x_94) ;  /* 0x0000005000017945 */ /* 0x000fe40003800000 */
[----:B------:R-:W-:-:S05]  /*40f0*/  FFMA R53, R53, R58, R4 ;  /* 0x0000003a35357223 */ /* 0x000fca0000000004 */
[----:B------:R0:W-:Y:S05]  /*4100*/  @P0 STG.E desc[UR48][R6.64+0xe4], R53 ;  /* 0x0000e43506000986 */ /* 0x0001ea000c101930 */
[----:B------:R-:W-:Y:S05]  /*4110*/  @!P1 BRA `(.L_x_95) ;  /* 0x0000000000049947 */ /* 0x000fea0003800000 */
[----:B------:R1:W5:Y:S02]  /*4120*/  LDG.E.LTC128B R18, desc[UR48][R8.64+0xe0] ;  /* 0x0000e03008127981 */ /* 0x000364000c1e1920 */
.L_x_95:
[----:B------:R-:W-:Y:S05]  /*4130*/  BSYNC B1 ;  /* 0x0000000000017941 */ /* 0x000fea0003800000 */
.L_x_94:
[----:B--2--5:R-:W-:Y:S01]  /*4140*/  FMUL R3, R18, R59 ;  /* 0x0000003b12037220 */ /* 0x024fe20000400000 */
[----:B------:R-:W-:Y:S01]  /*4150*/  @P1 IMAD.MOV.U32 R4, RZ, RZ, R10 ;  /* 0x000000ffff041224 */ /* 0x000fe200078e000a */
[----:B------:R-:W-:Y:S01]  /*4160*/  ISETP.GT.AND P2, PT, R0, 0x8, P2 ;  /* 0x000000080000780c */ /* 0x000fe20001744270 */
[----:B------:R-:W-:Y:S02]  /*4170*/  @P1 IMAD.MOV.U32 R5, RZ, RZ, R11 ;  /* 0x000000ffff051224 */ /* 0x000fe400078e000b */
[----:B------:R-:W-:Y:S01]  /*4180*/  FFMA R3, R54, R58, R3 ;  /* 0x0000003a36037223 */ /* 0x000fe20000000003 */
[----:B------:R-:W-:Y:S04]  /*4190*/  BSSY B1, `(.L_x_96) ;  /* 0x0000004000017945 */ /* 0x000fe80003800000 */
[----:B------:R2:W-:Y:S05]  /*41a0*/  @P1 STG.E desc[UR48][R4.64+0xe0], R3 ;  /* 0x0000e00304001986 */ /* 0x0005ea000c101930 */
[----:B------:R-:W-:Y:S05]  /*41b0*/  @!P2 BRA `(.L_x_97) ;  /* 0x000000000004a947 */ /* 0x000fea0003800000 */
[----:B------:R4:W5:Y:S02]  /*41c0*/  LDG.E.LTC128B R18, desc[UR48][R8.64+0xe4] ;  /* 0x0000e43008127981 */ /* 0x000964000c1e1920 */
.L_x_97:
[----:B------:R-:W-:Y:S05]  /*41d0*/  BSYNC B1 ;  /* 0x0000000000017941 */ /* 0x000fea0003800000 */
.L_x_96:
[----:B-----5:R-:W-:-:S04]  /*41e0*/  FMUL R18, R18, R59 ;  /* 0x0000003b12127220 */ /* 0x020fc80000400000 */
[----:B------:R-:W-:Y:S01]  /*41f0*/  FFMA R55, R55, R58, R18 ;  /* 0x0000003a37377223 */ /* 0x000fe20000000012 */
[----:B------:R-:W-:Y:S06]  /*4200*/  @!P2 BRA `(.L_x_98) ;  /* 0x0000000400e0a947 */ /* 0x000fec0003800000 */
[----:B------:R0:W-:Y:S01]  /*4210*/  STG.E desc[UR48][R10.64+0xe4], R55 ;  /* 0x0000e4370a007986 */ /* 0x0001e2000c101930 */
[----:B------:R-:W-:Y:S05]  /*4220*/  BRA `(.L_x_98) ;  /* 0x0000000400d87947 */ /* 0x000fea0003800000 */
.L_x_37:
[----:B------:R-:W-:Y:S01]  /*4230*/  ISETP.GT.AND P0, PT, R22, 0x1, PT ;  /* 0x000000011600780c */ /* 0x000fe20003f04270 */
[----:B------:R-:W-:Y:S01]  /*4240*/  ULDC.64 UR4, c[0x0][0x5c0] ;  /* 0x0001700000047ab9 */ /* 0x000fe20000000a00 */
[-C--:B------:R-:W-:Y:S01]  /*4250*/  FMUL R3, R24, R58.reuse ;  /* 0x0000003a18037220 */ /* 0x080fe20000400000 */
[----:B------:R-:W-:Y:S01]  /*4260*/  LEA R4, P4, R74, UR4, 0x2 ;  /* 0x000000044a047c11 */ /* 0x000fe2000f8810ff */
[-C--:B------:R-:W-:Y:S01]  /*4270*/  FMUL R25, R25, R58.reuse ;  /* 0x0000003a19197220 */ /* 0x080fe20000400000 */
[----:B------:R-:W-:Y:S01]  /*4280*/  ISETP.GT.AND P2, PT, R0, RZ, P0 ;  /* 0x000000ff0000720c */ /* 0x000fe20000744270 */
[-C--:B------:R-:W-:Y:S01]  /*4290*/  FMUL R27, R27, R58.reuse ;  /* 0x0000003a1b1b7220 */ /* 0x080fe20000400000 */
[----:B------:R-:W-:Y:S01]  /*42a0*/  LEA.HI.X R5, R74, UR5, R7, 0x2, P4 ;  /* 0x000000054a057c11 */ /* 0x000fe2000a0f1407 */
[-C--:B------:R-:W-:Y:S01]  /*42b0*/  FMUL R9, R28, R58.reuse ;  /* 0x0000003a1c097220 */ /* 0x080fe20000400000 */
[C---:B------:R-:W-:Y:S01]  /*42c0*/  ISETP.GT.AND P3, PT, R0.reuse, 0x8, P3 ;  /* 0x000000080000780c */ /* 0x040fe20001f64270 */
[-C--:B------:R-:W-:Y:S01]  /*42d0*/  FMUL R29, R29, R58.reuse ;  /* 0x0000003a1d1d7220 */ /* 0x080fe20000400000 */
[----:B------:R-:W-:Y:S01]  /*42e0*/  ISETP.GT.AND P0, PT, R0, 0x8, P0 ;  /* 0x000000080000780c */ /* 0x000fe20000704270 */
[----:B------:R0:W-:Y:S01]  /*42f0*/  @P1 STG.E desc[UR48][R4.64], R3 ;  /* 0x0000000304001986 */ /* 0x0001e2000c101930 */
[----:B------:R-:W-:Y:S01]  /*4300*/  ISETP.GT.AND P5, PT, R22, 0x8, PT ;  /* 0x000000081600780c */ /* 0x000fe20003fa4270 */
[-C--:B------:R-:W-:Y:S01]  /*4310*/  FMUL R31, R31, R58.reuse ;  /* 0x0000003a1f1f7220 */ /* 0x080fe20000400000 */
[C---:B------:R-:W-:Y:S01]  /*4320*/  SHF.L.U64.HI R7, R64.reuse, 0x2, R65 ;  /* 0x0000000240077819 */ /* 0x040fe20000010241 */
[----:B------:R-:W-:Y:S01]  /*4330*/  FMUL R33, R33, R58 ;  /* 0x0000003a21217220 */ /* 0x000fe20000400000 */
[----:B------:R-:W-:Y:S01]  /*4340*/  LEA R6, P1, R64, R4, 0x2 ;  /* 0x0000000440067211 */ /* 0x000fe200078210ff */
[----:B------:R-:W-:Y:S01]  /*4350*/  @P2 STG.E desc[UR48][R4.64+0x4], R25 ;  /* 0x0000041904002986 */ /* 0x000fe2000c101930 */
[----:B------:R-:W-:Y:S01]  /*4360*/  ISETP.GT.AND P4, PT, R22, 0x9, PT ;  /* 0x000000091600780c */ /* 0x000fe20003f84270 */
[-C--:B------:R-:W-:Y:S01]  /*4370*/  FMUL R35, R35, R58.reuse ;  /* 0x0000003a23237220 */ /* 0x080fe20000400000 */
[C---:B------:R-:W-:Y:S01]  /*4380*/  ISETP.GT.AND P2, PT, R0.reuse, RZ, P5 ;  /* 0x000000ff0000720c */ /* 0x040fe20002f44270 */
[----:B------:R-:W-:Y:S01]  /*4390*/  IMAD.X R7, R7, 0x1, R5, P1 ;  /* 0x0000000107077824 */ /* 0x000fe200008e0605 */
[----:B------:R-:W-:Y:S01]  /*43a0*/  ISETP.GT.AND P1, PT, R0, RZ, P4 ;  /* 0x000000ff0000720c */ /* 0x000fe20002724270 */
[-C--:B0-----:R-:W-:Y:S01]  /*43b0*/  FMUL R3, R26, R58.reuse ;  /* 0x0000003a1a037220 */ /* 0x081fe20000400000 */
[----:B------:R-:W-:Y:S01]  /*43c0*/  ISETP.GT.AND P4, PT, R0, 0x8, P4 ;  /* 0x000000080000780c */ /* 0x000fe20002784270 */
[-C--:B------:R-:W-:Y:S01]  /*43d0*/  FMUL R37, R37, R58.reuse ;  /* 0x0000003a25257220 */ /* 0x080fe20000400000 */
[-C--:B------:R-:W-:Y:S01]  /*43e0*/  FMUL R39, R39, R58.reuse ;  /* 0x0000003a27277220 */ /* 0x080fe20000400000 */
[-C--:B------:R-:W-:Y:S01]  /*43f0*/  FMUL R41, R41, R58.reuse ;  /* 0x0000003a29297220 */ /* 0x080fe20000400000 */
[----:B------:R0:W-:Y:S01]  /*4400*/  @P3 STG.E desc[UR48][R6.64], R3 ;  /* 0x0000000306003986 */ /* 0x0001e2000c101930 */
[----:B------:R-:W-:Y:S01]  /*4410*/  ISETP.GT.AND P3, PT, R22, 0x11, PT ;  /* 0x000000111600780c */ /* 0x000fe20003f64270 */
[-C--:B------:R-:W-:Y:S01]  /*4420*/  FMUL R43, R43, R58.reuse ;  /* 0x0000003a2b2b7220 */ /* 0x080fe20000400000 */
[-C--:B------:R-:W-:Y:S01]  /*4430*/  FMUL R45, R45, R58.reuse ;  /* 0x0000003a2d2d7220 */ /* 0x080fe20000400000 */
[----:B------:R-:W-:Y:S01]  /*4440*/  @P0 STG.E desc[UR48][R6.64+0x4], R27 ;  /* 0x0000041b06000986 */ /* 0x000fe2000c101930 */
[----:B------:R-:W-:Y:S01]  /*4450*/  ISETP.GT.AND P0, PT, R0, 0x8, P5 ;  /* 0x000000080000780c */ /* 0x000fe20002f04270 */
[-C--:B------:R-:W-:Y:S01]  /*4460*/  FMUL R47, R47, R58.reuse ;  /* 0x0000003a2f2f7220 */ /* 0x080fe20000400000 */
[----:B------:R-:W-:Y:S01]  /*4470*/  ISETP.GT.AND P5, PT, R22, 0x10, PT ;  /* 0x000000101600780c */ /* 0x000fe20003fa4270 */
[----:B------:R1:W-:Y:S01]  /*4480*/  @P2 STG.E desc[UR48][R4.64+0x20], R9 ;  /* 0x0000200904002986 */ /* 0x0003e2000c101930 */
[-C--:B------:R-:W-:Y:S01]  /*4490*/  FMUL R49, R49, R58.reuse ;  /* 0x0000003a31317220 */ /* 0x080fe20000400000 */
[-C--:B------:R-:W-:Y:S01]  /*44a0*/  FMUL R51, R51, R58.reuse ;  /* 0x0000003a33337220 */ /* 0x080fe20000400000 */
[----:B------:R-:W-:Y:S01]  /*44b0*/  ISETP.GT.AND P2, PT, R0, RZ, P5 ;  /* 0x000000ff0000720c */ /* 0x000fe20002f44270 */
[----:B------:R-:W-:Y:S01]  /*44c0*/  @P1 STG.E desc[UR48][R4.64+0x24], R29 ;  /* 0x0000241d04001986 */ /* 0x000fe2000c101930 */
[-C--:B0-----:R-:W-:Y:S01]  /*44d0*/  FMUL R3, R30, R58.reuse ;  /* 0x0000003a1e037220 */ /* 0x081fe20000400000 */
[C---:B------:R-:W-:Y:S01]  /*44e0*/  ISETP.GT.AND P1, PT, R0.reuse, RZ, P3 ;  /* 0x000000ff0000720c */ /* 0x040fe20001f24270 */
[-C--:B------:R-:W-:Y:S01]  /*44f0*/  FMUL R53, R53, R58.reuse ;  /* 0x0000003a35357220 */ /* 0x080fe20000400000 */
[----:B------:R-:W-:Y:S01]  /*4500*/  ISETP.GT.AND P3, PT, R0, 0x8, P3 ;  /* 0x000000080000780c */ /* 0x000fe20001f64270 */
[-C--:B------:R-:W-:Y:S01]  /*4510*/  FMUL R11, R54, R58.reuse ;  /* 0x0000003a360b7220 */ /* 0x080fe20000400000 */
[----:B------:R0:W-:Y:S01]  /*4520*/  @P0 STG.E desc[UR48][R6.64+0x20], R3 ;  /* 0x0000200306000986 */ /* 0x0001e2000c101930 */
[----:B------:R-:W-:Y:S01]  /*4530*/  ISETP.GT.AND P0, PT, R0, 0x8, P5 ;  /* 0x000000080000780c */ /* 0x000fe20002f04270 */
[-C--:B-1----:R-:W-:Y:S01]  /*4540*/  FMUL R9, R32, R58.reuse ;  /* 0x0000003a20097220 */ /* 0x082fe20000400000 */
[C---:B------:R-:W-:Y:S01]  /*4550*/  ISETP.GT.AND P5, PT, R22.reuse, 0x18, PT ;  /* 0x000000181600780c */ /* 0x040fe20003fa4270 */
[----:B------:R-:W-:Y:S01]  /*4560*/  @P4 STG.E desc[UR48][R6.64+0x24], R31 ;  /* 0x0000241f06004986 */ /* 0x000fe2000c101930 */
[----:B------:R-:W-:Y:S01]  /*4570*/  ISETP.GT.AND P4, PT, R22, 0x19, PT ;  /* 0x000000191600780c */ /* 0x000fe20003f84270 */
[----:B------:R-:W-:-:S02]  /*4580*/  FMUL R55, R55, R58 ;  /* 0x0000003a37377220 */ /* 0x000fc40000400000 */
[----:B------:R1:W-:Y:S01]  /*4590*/  @P2 STG.E desc[UR48][R4.64+0x40], R9 ;  /* 0x0000400904002986 */ /* 0x0003e2000c101930 */
[----:B------:R-:W-:-:S03]  /*45a0*/  ISETP.GT.AND P2, PT, R0, RZ, P5 ;  /* 0x000000ff0000720c */ /* 0x000fc60002f44270 */
[----:B------:R-:W-:Y:S01]  /*45b0*/  @P1 STG.E desc[UR48][R4.64+0x44], R33 ;  /* 0x0000442104001986 */ /* 0x000fe2000c101930 */
[----:B------:R-:W-:Y:S01]  /*45c0*/  ISETP.GT.AND P1, PT, R0, RZ, P4 ;  /* 0x000000ff0000720c */ /* 0x000fe20002724270 */
[----:B0-----:R-:W-:Y:S01]  /*45d0*/  FMUL R3, R34, R58 ;  /* 0x0000003a22037220 */ /* 0x001fe20000400000 */
[----:B------:R-:W-:-:S04]  /*45e0*/  ISETP.GT.AND P4, PT, R0, 0x8, P4 ;  /* 0x000000080000780c */ /* 0x000fc80002784270 */
[----:B------:R0:W-:Y:S01]  /*45f0*/  @P0 STG.E desc[UR48][R6.64+0x40], R3 ;  /* 0x0000400306000986 */ /* 0x0001e2000c101930 */
[----:B-1----:R-:W-:Y:S01]  /*4600*/  FMUL R9, R36, R58 ;  /* 0x0000003a24097220 */ /* 0x002fe20000400000 */
[----:B------:R-:W-:Y:S02]  /*4610*/  ISETP.GT.AND P0, PT, R0, 0x8, P5 ;  /* 0x000000080000780c */ /* 0x000fe40002f04270 */
[----:B------:R-:W-:Y:S01]  /*4620*/  @P3 STG.E desc[UR48][R6.64+0x44], R35 ;  /* 0x0000442306003986 */ /* 0x000fe2000c101930 */
[----:B------:R-:W-:-:S03]  /*4630*/  ISETP.GT.AND P5, PT, R22, 0x20, PT ;  /* 0x000000201600780c */ /* 0x000fc60003fa4270 */
[----:B------:R1:W-:Y:S01]  /*4640*/  @P2 STG.E desc[UR48][R4.64+0x60], R9 ;  /* 0x0000600904002986 */ /* 0x0003e2000c101930 */
[----:B------:R-:W-:Y:S02]  /*4650*/  ISETP.GT.AND P2, PT, R22, 0x21, PT ;  /* 0x000000211600780c */ /* 0x000fe40003f44270 */
[C---:B------:R-:W-:Y:S01]  /*4660*/  ISETP.GT.AND P3, PT, R0.reuse, RZ, P5 ;  /* 0x000000ff0000720c */ /* 0x040fe20002f64270 */
[----:B------:R-:W-:Y:S01]  /*4670*/  @P1 STG.E desc[UR48][R4.64+0x64], R37 ;  /* 0x0000642504001986 */ /* 0x000fe2000c101930 */
[----:B------:R-:W-:Y:S01]  /*4680*/  ISETP.GT.AND P1, PT, R0, RZ, P2 ;  /* 0x000000ff0000720c */ /* 0x000fe20001724270 */
[----:B0-----:R-:W-:Y:S01]  /*4690*/  FMUL R3, R38, R58 ;  /* 0x0000003a26037220 */ /* 0x001fe20000400000 */
[----:B------:R-:W-:-:S04]  /*46a0*/  ISETP.GT.AND P2, PT, R0, 0x8, P2 ;  /* 0x000000080000780c */ /* 0x000fc80001744270 */
[----:B------:R0:W-:Y:S01]  /*46b0*/  @P0 STG.E desc[UR48][R6.64+0x60], R3 ;  /* 0x0000600306000986 */ /* 0x0001e2000c101930 */
[----:B-1----:R-:W-:Y:S01]  /*46c0*/  FMUL R9, R40, R58 ;  /* 0x0000003a28097220 */ /* 0x002fe20000400000 */
[----:B------:R-:W-:Y:S02]  /*46d0*/  ISETP.GT.AND P0, PT, R0, 0x8, P5 ;  /* 0x000000080000780c */ /* 0x000fe40002f04270 */
[----:B------:R-:W-:Y:S04]  /*46e0*/  @P4 STG.E desc[UR48][R6.64+0x64], R39 ;  /* 0x0000642706004986 */ /* 0x000fe8000c101930 */
[----:B------:R1:W-:Y:S01]  /*46f0*/  @P3 STG.E desc[UR48][R4.64+0x80], R9 ;  /* 0x0000800904003986 */ /* 0x0003e2000c101930 */
[----:B------:R-:W-:-:S03]  /*4700*/  ISETP.GT.AND P3, PT, R22, 0x28, PT ;  /* 0x000000281600780c */ /* 0x000fc60003f64270 */
[----:B------:R-:W-:Y:S01]  /*4710*/  @P1 STG.E desc[UR48][R4.64+0x84], R41 ;  /* 0x0000842904001986 */ /* 0x000fe2000c101930 */
[----:B------:R-:W-:Y:S01]  /*4720*/  ISETP.GT.AND P1, PT, R22, 0x29, PT ;  /* 0x000000291600780c */ /* 0x000fe20003f24270 */
[-C--:B0-----:R-:W-:Y:S01]  /*4730*/  FMUL R3, R42, R58.reuse ;  /* 0x0000003a2a037220 */ /* 0x081fe20000400000 */
[C---:B------:R-:W-:Y:S02]  /*4740*/  ISETP.GT.AND P5, PT, R0.reuse, RZ, P3 ;  /* 0x000000ff0000720c */ /* 0x040fe40001fa4270 */
[----:B------:R-:W-:Y:S02]  /*4750*/  ISETP.GT.AND P4, PT, R0, RZ, P1 ;  /* 0x000000ff0000720c */ /* 0x000fe40000f84270 */
[----:B------:R0:W-:Y:S01]  /*4760*/  @P0 STG.E desc[UR48][R6.64+0x80], R3 ;  /* 0x0000800306000986 */ /* 0x0001e2000c101930 */
[----:B-1----:R-:W-:Y:S01]  /*4770*/  FMUL R9, R44, R58 ;  /* 0x0000003a2c097220 */ /* 0x002fe20000400000 */
[----:B------:R-:W-:Y:S02]  /*4780*/  ISETP.GT.AND P3, PT, R0, 0x8, P3 ;  /* 0x000000080000780c */ /* 0x000fe40001f64270 */
[----:B------:R-:W-:Y:S01]  /*4790*/  @P2 STG.E desc[UR48][R6.64+0x84], R43 ;  /* 0x0000842b06002986 */ /* 0x000fe2000c101930 */
[----:B------:R-:W-:-:S02]  /*47a0*/  ISETP.GT.AND P0, PT, R22, 0x30, PT ;  /* 0x000000301600780c */ /* 0x000fc40003f04270 */
[----:B------:R-:W-:Y:S02]  /*47b0*/  ISETP.GT.AND P1, PT, R0, 0x8, P1 ;  /* 0x000000080000780c */ /* 0x000fe40000f24270 */
[----:B------:R-:W-:Y:S01]  /*47c0*/  ISETP.GT.AND P2, PT, R22, 0x31, PT ;  /* 0x000000311600780c */ /* 0x000fe20003f44270 */
[----:B------:R1:W-:Y:S01]  /*47d0*/  @P5 STG.E desc[UR48][R4.64+0xa0], R9 ;  /* 0x0000a00904005986 */ /* 0x0003e2000c101930 */
[----:B------:R-:W-:Y:S01]  /*47e0*/  ISETP.GT.AND P5, PT, R0, RZ, P0 ;  /* 0x000000ff0000720c */ /* 0x000fe200007a4270 */
[-C--:B0-----:R-:W-:Y:S01]  /*47f0*/  FMUL R3, R46, R58.reuse ;  /* 0x0000003a2e037220 */ /* 0x081fe20000400000 */
[C---:B------:R-:W-:Y:S01]  /*4800*/  ISETP.GT.AND P0, PT, R0.reuse, 0x8, P0 ;  /* 0x000000080000780c */ /* 0x040fe20000704270 */
[----:B------:R-:W-:Y:S01]  /*4810*/  @P4 STG.E desc[UR48][R4.64+0xa4], R45 ;  /* 0x0000a42d04004986 */ /* 0x000fe2000c101930 */
[C---:B------:R-:W-:Y:S02]  /*4820*/  ISETP.GT.AND P4, PT, R0.reuse, RZ, P2 ;  /* 0x000000ff0000720c */ /* 0x040fe40001784270 */
[----:B------:R-:W-:Y:S01]  /*4830*/  ISETP.GT.AND P2, PT, R0, 0x8, P2 ;  /* 0x000000080000780c */ /* 0x000fe20001744270 */
[----:B------:R0:W-:Y:S01]  /*4840*/  @P3 STG.E desc[UR48][R6.64+0xa0], R3 ;  /* 0x0000a00306003986 */ /* 0x0001e2000c101930 */
[----:B------:R-:W-:Y:S01]  /*4850*/  ISETP.GT.AND P3, PT, R22, 0x39, PT ;  /* 0x000000391600780c */ /* 0x000fe20003f64270 */
[----:B-1----:R-:W-:-:S02]  /*4860*/  FMUL R9, R48, R58 ;  /* 0x0000003a30097220 */ /* 0x002fc40000400000 */
[----:B------:R-:W-:Y:S01]  /*4870*/  @P1 STG.E desc[UR48][R6.64+0xa4], R47 ;  /* 0x0000a42f06001986 */ /* 0x000fe2000c101930 */
[----:B------:R-:W-:-:S03]  /*4880*/  ISETP.GT.AND P1, PT, R22, 0x38, PT ;  /* 0x000000381600780c */ /* 0x000fc60003f24270 */
[----:B------:R1:W-:Y:S01]  /*4890*/  @P5 STG.E desc[UR48][R4.64+0xc0], R9 ;  /* 0x0000c00904005986 */ /* 0x0003e2000c101930 */
[----:B------:R-:W-:Y:S01]  /*48a0*/  ISETP.GT.AND P5, PT, R0, RZ, P3 ;  /* 0x000000ff0000720c */ /* 0x000fe20001fa4270 */
[-C--:B0-----:R-:W-:Y:S02]  /*48b0*/  FMUL R3, R50, R58.reuse ;  /* 0x0000003a32037220 */ /* 0x081fe40000400000 */
[----:B------:R-:W-:Y:S01]  /*48c0*/  @P4 STG.E desc[UR48][R4.64+0xc4], R49 ;  /* 0x0000c43104004986 */ /* 0x000fe2000c101930 */
[C---:B------:R-:W-:Y:S02]  /*48d0*/  ISETP.GT.AND P4, PT, R0.reuse, RZ, P1 ;  /* 0x000000ff0000720c */ /* 0x040fe40000f84270 */
[C---:B------:R-:W-:Y:S01]  /*48e0*/  ISETP.GT.AND P1, PT, R0.reuse, 0x8, P1 ;  /* 0x000000080000780c */ /* 0x040fe20000f24270 */
[----:B------:R-:W-:Y:S01]  /*48f0*/  @P0 STG.E desc[UR48][R6.64+0xc0], R3 ;  /* 0x0000c00306000986 */ /* 0x000fe2000c101930 */
[----:B------:R-:W-:Y:S01]  /*4900*/  ISETP.GT.AND P3, PT, R0, 0x8, P3 ;  /* 0x000000080000780c */ /* 0x000fe20001f64270 */
[----:B-1----:R-:W-:-:S02]  /*4910*/  FMUL R9, R52, R58 ;  /* 0x0000003a34097220 */ /* 0x002fc40000400000 */
[----:B------:R-:W-:Y:S06]  /*4920*/  @P2 STG.E desc[UR48][R6.64+0xc4], R51 ;  /* 0x0000c43306002986 */ /* 0x000fec000c101930 */
[----:B------:R-:W-:Y:S04]  /*4930*/  @P4 STG.E desc[UR48][R4.64+0xe0], R9 ;  /* 0x0000e00904004986 */ /* 0x000fe8000c101930 */
[----:B------:R0:W-:Y:S02]  /*4940*/  @P5 STG.E desc[UR48][R4.64+0xe4], R53 ;  /* 0x0000e43504005986 */ /* 0x0001e4000c101930 */
[----:B0-----:R-:W-:-:S02]  /*4950*/  @P1 IMAD.MOV.U32 R4, RZ, RZ, R6 ;  /* 0x000000ffff041224 */ /* 0x001fc400078e0006 */
[----:B------:R-:W-:-:S05]  /*4960*/  @P1 IMAD.MOV.U32 R5, RZ, RZ, R7 ;  /* 0x000000ffff051224 */ /* 0x000fca00078e0007 */
[----:B------:R0:W-:Y:S04]  /*4970*/  @P1 STG.E desc[UR48][R4.64+0xe0], R11 ;  /* 0x0000e00b04001986 */ /* 0x0001e8000c101930 */
[----:B------:R0:W-:Y:S02]  /*4980*/  @P3 STG.E desc[UR48][R6.64+0xe4], R55 ;  /* 0x0000e43706003986 */ /* 0x0001e4000c101930 */
.L_x_98:
[----:B------:R-:W-:Y:S05]  /*4990*/  BSYNC B0 ;  /* 0x0000000000007941 */ /* 0x000fea0003800000 */
.L_x_36:
[----:B0-2---:R-:W2:Y:S01]  /*49a0*/  LDL.64 R4, [R1] ;  /* 0x0000000001047983 */ /* 0x005ea20000100a00 */
[----:B------:R-:W-:Y:S01]  /*49b0*/  ULDC.64 UR4, c[0x0][0x650] ;  /* 0x0001940000047ab9 */ /* 0x000fe20000000a00 */
[----:B------:R-:W-:Y:S02]  /*49c0*/  IMAD.U32 R0, RZ, RZ, UR45 ;  /* 0x0000002dff007e24 */ /* 0x000fe4000f8e00ff */
[----:B------:R-:W-:Y:S02]  /*49d0*/  IMAD.MOV.U32 R22, RZ, RZ, -0x1 ;  /* 0xffffffffff167424 */ /* 0x000fe400078e00ff */
[----:B------:R0:W-:Y:S01]  /*49e0*/  SYNCS.ARRIVE.TRANS64.A1T0 RZ, [R0+UR41], RZ ;  /* 0x000000ff00ff79a7 */ /* 0x0001e20008100029 */
[----:B------:R-:W-:Y:S02]  /*49f0*/  IMAD.MOV.U32 R18, RZ, RZ, -0x1 ;  /* 0xffffffffff127424 */ /* 0x000fe400078e00ff */
[----:B------:R-:W-:Y:S01]  /*4a00*/  IMAD.MOV.U32 R19, RZ, RZ, -0x1 ;  /* 0xffffffffff137424 */ /* 0x000fe200078e00ff */
[----:B0-----:R-:W-:-:S02]  /*4a10*/  PRMT R0, RZ, 0x7610, R0 ;  /* 0x00007610ff007816 */ /* 0x001fc40000000000 */
[----:B--2---:R-:W-:-:S05]  /*4a20*/  LEA R16, P0, R4, R16, 0x1 ;  /* 0x0000001004107211 */ /* 0x004fca00078008ff */
[----:B------:R-:W-:Y:S01]  /*4a30*/  IMAD.X R17, R68, 0x1, R17, P0 ;  /* 0x0000000144117824 */ /* 0x000fe200000e0611 */
[----:B------:R-:W-:-:S04]  /*4a40*/  ISETP.GE.U32.AND P0, PT, R16, UR4, PT ;  /* 0x0000000410007c0c */ /* 0x000fc8000bf06070 */
[----:B------:R-:W-:-:S13]  /*4a50*/  ISETP.GE.U32.AND.EX P0, PT, R17, UR5, PT, P0 ;  /* 0x0000000511007c0c */ /* 0x000fda000bf06100 */
[----:B------:R-:W-:Y:S05]  /*4a60*/  @P0 BRA `(.L_x_99) ;  /* 0x00000004004c0947 */ /* 0x000fea0003800000 */
[----:B---3--:R-:W0:Y:S01]  /*4a70*/  LDC.64 R10, c[0x0][0x628] ;  /* 0x00018a00ff0a7b82 */ /* 0x008e220000000a00 */
[----:B------:R-:W2:Y:S01]  /*4a80*/  S2R R12, SR_CTAID.X ;  /* 0x00000000000c7919 */ /* 0x000ea20000002500 */
[----:B-1--4-:R-:W-:Y:S02]  /*4a90*/  IMAD.MOV.U32 R8, RZ, RZ, R16 ;  /* 0x000000ffff087224 */ /* 0x012fe400078e0010 */
[----:B------:R-:W-:Y:S01]  /*4aa0*/  IMAD.MOV.U32 R9, RZ, RZ, R17 ;  /* 0x000000ffff097224 */ /* 0x000fe200078e0011 */
[----:B------:R-:W1:Y:S03]  /*4ab0*/  S2R R18, SR_CTAID.Y ;  /* 0x0000000000127919 */ /* 0x000e660000002600 */
[----:B------:R-:W3:Y:S08]  /*4ac0*/  LDC R0, c[0x0][0x630] ;  /* 0x00018c00ff007b82 */ /* 0x000ef00000000800 */
[----:B------:R-:W4:Y:S01]  /*4ad0*/  LDC.64 R14, c[0x0][0x620] ;  /* 0x00018800ff0e7b82 */ /* 0x000f220000000a00 */
[----:B0-----:R-:W-:-:S04]  /*4ae0*/  ISETP.NE.U32.AND P0, PT, R10, RZ, PT ;  /* 0x000000ff0a00720c */ /* 0x001fc80003f05070 */
[----:B------:R-:W-:-:S13]  /*4af0*/  ISETP.NE.AND.EX P0, PT, R11, RZ, PT, P0 ;  /* 0x000000ff0b00720c */ /* 0x000fda0003f05300 */
[----:B-1234-:R-:W-:Y:S05]  /*4b00*/  @!P0 BRA `(.L_x_100) ;  /* 0x0000000000288947 */ /* 0x01efea0003800000 */
[----:B------:R-:W0:Y:S02]  /*4b10*/  LDC R3, c[0x0][0x634] ;  /* 0x00018d00ff037b82 */ /* 0x000e240000000800 */
[----:B0-----:R-:W-:-:S05]  /*4b20*/  IADD3 R3, P0, R16, R3, RZ ;  /* 0x0000000310037210 */ /* 0x001fca0007f1e0ff */
        /* <DEDUP_REMOVED lines=8> */
.L_x_100:
[-CC-:B------:R-:W-:Y:S01]  /*4bb0*/  SHF.R.U64 R19, R8, R0.reuse, R9.reuse ;  /* 0x0000000008137219 */ /* 0x180fe20000001209 */
[----:B------:R-:W0:Y:S01]  /*4bc0*/  LDC.64 R24, c[0x0][0x640] ;  /* 0x00019000ff187b82 */ /* 0x000e220000000a00 */
[----:B------:R-:W-:Y:S01]  /*4bd0*/  SHF.R.U32.HI R0, RZ, R0, R9 ;  /* 0x00000000ff007219 */ /* 0x000fe20000011609 */
[----:B------:R-:W-:Y:S01]  /*4be0*/  ULDC UR4, c[0x0][0x150] ;  /* 0x0000540000047ab9 */ /* 0x000fe20000000800 */
[----:B------:R-:W-:Y:S02]  /*4bf0*/  IADD3 R3, P0, RZ, -R19, RZ ;  /* 0x80000013ff037210 */ /* 0x000fe40007f1e0ff */
[----:B------:R-:W-:-:S03]  /*4c00*/  I2FP.F32.U32 R7, R12 ;  /* 0x0000000c00077245 */ /* 0x000fc60000201000 */
[----:B------:R-:W1:Y:S01]  /*4c10*/  LDC R6, c[0x0][0x618] ;  /* 0x00018600ff067b82 */ /* 0x000e620000000800 */
[----:B------:R-:W-:Y:S02]  /*4c20*/  IMAD.X R5, RZ, RZ, ~R0, P0 ;  /* 0x000000ffff057224 */ /* 0x000fe400000e0e00 */
[----:B------:R-:W-:Y:S01]  /*4c30*/  FMUL R7, R7, UR4 ;  /* 0x0000000407077c20 */ /* 0x000fe20008400000 */
[----:B------:R-:W-:Y:S01]  /*4c40*/  ULDC UR4, c[0x0][0x154] ;  /* 0x0000550000047ab9 */ /* 0x000fe20000000800 */
[-C--:B------:R-:W-:Y:S02]  /*4c50*/  IMAD R0, R5, R14.reuse, RZ ;  /* 0x0000000e05007224 */ /* 0x080fe400078e02ff */
[C---:B------:R-:W-:Y:S01]  /*4c60*/  IMAD.WIDE.U32 R4, R3.reuse, R14, R16 ;  /* 0x0000000e03047225 */ /* 0x040fe200078e0010 */
[----:B------:R-:W2:Y:S01]  /*4c70*/  LDC R8, c[0x0][0x608] ;  /* 0x00018200ff087b82 */ /* 0x000ea20000000800 */
[----:B------:R-:W3:Y:S02]  /*4c80*/  F2I.U32.TRUNC.NTZ R7, R7 ;  /* 0x0000000700077305 */ /* 0x000ee4000020f000 */
[----:B------:R-:W-:Y:S01]  /*4c90*/  IMAD R3, R3, R15, R0 ;  /* 0x0000000f03037224 */ /* 0x000fe200078e0200 */
[----:B------:R-:W-:-:S03]  /*4ca0*/  I2FP.F32.U32 R0, R18 ;  /* 0x0000001200007245 */ /* 0x000fc60000201000 */
[----:B------:R-:W-:Y:S01]  /*4cb0*/  IMAD.IADD R3, R5, 0x1, R3 ;  /* 0x0000000105037824 */ /* 0x000fe200078e0203 */
[----:B------:R-:W4:Y:S01]  /*4cc0*/  LDC R11, c[0x0][0x658] ;  /* 0x00019600ff0b7b82 */ /* 0x000f220000000800 */
[----:B0-----:R-:W-:-:S04]  /*4cd0*/  ISETP.NE.U32.AND P0, PT, R24, RZ, PT ;  /* 0x000000ff1800720c */ /* 0x001fc80003f05070 */
[----:B------:R-:W-:-:S03]  /*4ce0*/  ISETP.NE.AND.EX P0, PT, R25, RZ, PT, P0 ;  /* 0x000000ff1900720c */ /* 0x000fc60003f05300 */
[----:B------:R-:W0:Y:S01]  /*4cf0*/  LDC R9, c[0x0][0x144] ;  /* 0x00005100ff097b82 */ /* 0x000e220000000800 */
[-C--:B-1----:R-:W-:Y:S01]  /*4d00*/  SHF.R.U64 R10, R4, R6.reuse, R3 ;  /* 0x00000006040a7219 */ /* 0x082fe20000001203 */
[----:B---3--:R-:W-:Y:S01]  /*4d10*/  IMAD.MOV R7, RZ, RZ, -R7 ;  /* 0x000000ffff077224 */ /* 0x008fe200078e0a07 */
[----:B------:R-:W-:Y:S01]  /*4d20*/  SHF.R.U32.HI R3, RZ, R6, R3 ;  /* 0x00000006ff037219 */ /* 0x000fe20000011603 */
[----:B------:R-:W-:-:S04]  /*4d30*/  FMUL R6, R0, UR4 ;  /* 0x0000000400067c20 */ /* 0x000fc80008400000 */
[----:B------:R-:W1:Y:S01]  /*4d40*/  LDC R21, c[0x0][0x148] ;  /* 0x00005200ff157b82 */ /* 0x000e620000000800 */
[----:B------:R3:W0:Y:S01]  /*4d50*/  F2I.U32.TRUNC.NTZ R14, R6 ;  /* 0x00000006000e7305 */ /* 0x000622000020f000 */
[-CC-:B--2---:R-:W-:Y:S02]  /*4d60*/  SHF.R.U64 R13, R10, R8.reuse, R3.reuse ;  /* 0x000000080a0d7219 */ /* 0x184fe40000001203 */
[----:B------:R-:W-:-:S04]  /*4d70*/  SHF.R.U32.HI R0, RZ, R8, R3 ;  /* 0x00000008ff007219 */ /* 0x000fc80000011603 */
[----:B------:R-:W2:Y:S01]  /*4d80*/  LDC R20, c[0x0][0x648] ;  /* 0x00019200ff147b82 */ /* 0x000ea20000000800 */
[-CC-:B----4-:R-:W-:Y:S02]  /*4d90*/  SHF.R.U64 R15, R13, R11.reuse, R0.reuse ;  /* 0x0000000b0d0f7219 */ /* 0x190fe40000001200 */
[----:B------:R-:W-:-:S03]  /*4da0*/  SHF.R.U32.HI R5, RZ, R11, R0 ;  /* 0x0000000bff057219 */ /* 0x000fc60000011600 */
[----:B------:R-:W-:Y:S02]  /*4db0*/  IMAD.MOV.U32 R4, RZ, RZ, R15 ;  /* 0x000000ffff047224 */ /* 0x000fe400078e000f */
[----:B------:R-:W4:Y:S01]  /*4dc0*/  LDC R26, c[0x0][0x638] ;  /* 0x00018e00ff1a7b82 */ /* 0x000f220000000800 */
[----:B0-----:R-:W-:-:S07]  /*4dd0*/  IMAD R22, R9, R7, R12 ;  /* 0x0000000709167224 */ /* 0x001fce00078e020c */
[----:B------:R-:W0:Y:S08]  /*4de0*/  LDC R27, c[0x0][0x610] ;  /* 0x00018400ff1b7b82 */ /* 0x000e300000000800 */
[----:B------:R-:W0:Y:S01]  /*4df0*/  LDC R28, c[0x0][0x600] ;  /* 0x00018000ff1c7b82 */ /* 0x000e220000000800 */
[----:B-123--:R-:W-:Y:S05]  /*4e00*/  @!P0 BRA `(.L_x_101) ;  /* 0x0000000000288947 */ /* 0x00efea0003800000 */
[----:B------:R-:W1:Y:S02]  /*4e10*/  LDC R0, c[0x0][0x64c] ;  /* 0x00019300ff007b82 */ /* 0x000e640000000800 */
[----:B-1----:R-:W-:-:S05]  /*4e20*/  IADD3 R3, P0, R15, R0, RZ ;  /* 0x000000000f037210 */ /* 0x002fca0007f1e0ff */
        /* <DEDUP_REMOVED lines=8> */
.L_x_101:
[----:B------:R-:W-:Y:S01]  /*4eb0*/  ISETP.NE.AND P0, PT, R2, 0x1, PT ;  /* 0x000000010200780c */ /* 0x000fe20003f05270 */
[----:B------:R-:W-:Y:S01]  /*4ec0*/  IMAD.MOV R14, RZ, RZ, -R14 ;  /* 0x000000ffff0e7224 */ /* 0x000fe200078e0a0e */
[----:B------:R-:W-:Y:S02]  /*4ed0*/  SHF.R.U64 R0, R4, R20, R5 ;  /* 0x0000001404007219 */ /* 0x000fe40000001205 */
[----:B------:R-:W-:Y:S02]  /*4ee0*/  LOP3.LUT R3, R13, R70, RZ, 0xc0, !PT ;  /* 0x000000460d037212 */ /* 0x000fe400078ec0ff */
[----:B------:R-:W-:Y:S01]  /*4ef0*/  LOP3.LUT R5, R10, R69, RZ, 0xc0, !PT ;  /* 0x000000450a057212 */ /* 0x000fe200078ec0ff */
[----:B------:R-:W-:Y:S02]  /*4f00*/  IMAD.MOV R4, RZ, RZ, -R0 ;  /* 0x000000ffff047224 */ /* 0x000fe400078e0a00 */
[----:B------:R-:W-:Y:S02]  /*4f10*/  IMAD R3, R66, R0, R3 ;  /* 0x0000000042037224 */ /* 0x000fe400078e0203 */
[----:B----4-:R-:W-:-:S02]  /*4f20*/  IMAD R0, R4, R26, R15 ;  /* 0x0000001a04007224 */ /* 0x010fc400078e020f */
[----:B------:R-:W-:Y:S02]  /*4f30*/  @P0 IMAD R22, R21, R14, R18 ;  /* 0x0000000e15160224 */ /* 0x000fe400078e0212 */
[----:B------:R-:W-:Y:S02]  /*4f40*/  IMAD.MOV.U32 R4, RZ, RZ, 0x1 ;  /* 0x00000001ff047424 */ /* 0x000fe400078e00ff */
[----:B0-----:R-:W-:Y:S02]  /*4f50*/  IMAD R22, R3, R27, R22 ;  /* 0x0000001b03167224 */ /* 0x001fe400078e0216 */
[----:B------:R-:W-:Y:S01]  /*4f60*/  IMAD R3, R0, R28, R5 ;  /* 0x0000001c00037224 */ /* 0x000fe200078e0205 */
[----:B------:R-:W-:-:S04]  /*4f70*/  PRMT R0, R4, 0x7610, R0 ;  /* 0x0000761004007816 */ /* 0x000fc80000000000 */
[----:B------:R-:W-:Y:S02]  /*4f80*/  SEL R18, R3, R22, !P0 ;  /* 0x0000001603127207 */ /* 0x000fe40004000000 */
[----:B------:R-:W-:-:S07]  /*4f90*/  SEL R22, R22, R3, !P0 ;  /* 0x0000000316167207 */ /* 0x000fce0004000000 */
.L_x_99:
[----:B------:R-:W-:Y:S01]  /*4fa0*/  LOP3.LUT P0, RZ, R0, 0xff, RZ, 0xc0, !PT ;  /* 0x000000ff00ff7812 */ /* 0x000fe2000780c0ff */
[----:B------:R-:W-:Y:S01]  /*4fb0*/  UIMAD.WIDE.U32 UR4, UR36, -0x55555555, URZ ;  /* 0xaaaaaaab240478a5 */ /* 0x000fe2000f8e003f */
[----:B------:R-:W-:-:S03]  /*4fc0*/  LOP3.LUT R77, R77, 0x1, RZ, 0x3c, !PT ;  /* 0x000000014d4d7812 */ /* 0x000fc600078e3cff */
[----:B------:R-:W-:-:S04]  /*4fd0*/  USHF.R.U32.HI UR4, URZ, 0x1, UR5 ;  /* 0x000000013f047899 */ /* 0x000fc80008011605 */
[----:B------:R-:W-:-:S04]  /*4fe0*/  UIMAD UR36, UR4, -0x3, UR36 ;  /* 0xfffffffd042478a4 */ /* 0x000fc8000f8e0224 */
[----:B------:R-:W-:Y:S08]  /*4ff0*/  @P0 BRA `(.L_x_102) ;  /* 0xffffffc400f80947 */ /* 0x000ff0000383ffff */
[----:B------:R-:W-:Y:S05]  /*5000*/  EXIT ;  /* 0x000000000000794d */ /* 0x000fea0003800000 */
.L_x_17:
[----:B------:R-:W-:-:S08]  /*5010*/  ISETP.NE.AND P0, PT, R9, RZ, PT ;  /* 0x000000ff0900720c */ /* 0x000fd00003f05270 */
[----:B0-----:R-:W0:-:S00]  /*5020*/  USETMAXREG.DEALLOC.CTAPOOL 0x28 ;  /* 0x00000028000079c8 */ /* 0x001e0000080e0500 */
[----:B------:R-:W-:Y:S05]  /*5030*/  @P0 EXIT ;  /* 0x000000000000094d */ /* 0x000fea0003800000 */
[----:B0-----:R-:W-:Y:S01]  /*5040*/  LOP3.LUT P0, RZ, R3, 0xff, RZ, 0xc0, !PT ;  /* 0x000000ff03ff7812 */ /* 0x001fe2000780c0ff */
[----:B------:R-:W-:Y:S02]  /*5050*/  IMAD.MOV.U32 R3, RZ, RZ, 0x1 ;  /* 0x00000001ff037424 */ /* 0x000fe400078e00ff */
[----:B------:R-:W-:-:S10]  /*5060*/  IMAD.MOV.U32 R8, RZ, RZ, RZ ;  /* 0x000000ffff087224 */ /* 0x000fd400078e00ff */
[----:B------:R-:W-:Y:S05]  /*5070*/  @!P0 BRA `(.L_x_103) ;  /* 0x0000000c00ec8947 */ /* 0x000fea0003800000 */
[----:B------:R-:W0:Y:S01]  /*5080*/  S2UR UR7, SR_CgaCtaId ;  /* 0x00000000000779c3 */ /* 0x000e220000008800 */
[----:B------:R-:W-:Y:S01]  /*5090*/  UMOV UR9, 0x1 ;  /* 0x0000000100097882 */ /* 0x000fe20000000000 */
[----:B------:R-:W-:Y:S01]  /*50a0*/  LOP3.LUT P0, RZ, R4, 0x1f, RZ, 0xc0, !PT ;  /* 0x0000001f04ff7812 */ /* 0x000fe2000780c0ff */
[----:B------:R-:W-:Y:S01]  /*50b0*/  ULDC UR5, c[0x0][0x658] ;  /* 0x0001960000057ab9 */ /* 0x000fe20000000800 */
[----:B------:R-:W-:Y:S01]  /*50c0*/  UMOV UR8, 0xffffffff ;  /* 0xffffffff00087882 */ /* 0x000fe20000000000 */
[----:B------:R-:W-:Y:S01]  /*50d0*/  BSSY B0, `(.L_x_103) ;  /* 0x00000f5000007945 */ /* 0x000fe20003800000 */
[----:B------:R-:W-:Y:S01]  /*50e0*/  USHF.L.U32 UR8, UR8, UR5, URZ ;  /* 0x0000000508087299 */ /* 0x000fe2000800063f */
[C---:B------:R-:W-:Y:S01]  /*50f0*/  ISETP.NE.AND P2, PT, R5.reuse, RZ, PT ;  /* 0x000000ff0500720c */ /* 0x040fe20003f45270 */
[----:B------:R-:W-:Y:S01]  /*5100*/  UMOV UR30, 0x5 ;  /* 0x00000005001e7882 */ /* 0x000fe20000000000 */
[----:B------:R-:W-:Y:S01]  /*5110*/  ISETP.NE.OR P0, PT, R5, RZ, !P0 ;  /* 0x000000ff0500720c */ /* 0x000fe20004705670 */
[----:B------:R-:W-:Y:S01]  /*5120*/  IMAD.MOV.U32 R10, RZ, RZ, 0x1 ;  /* 0x00000001ff0a7424 */ /* 0x000fe200078e00ff */
[----:B------:R-:W-:Y:S01]  /*5130*/  LOP3.LUT R9, R23, 0x2, RZ, 0xfc, !PT ;  /* 0x0000000217097812 */ /* 0x000fe200078efcff */
[----:B------:R-:W-:Y:S01]  /*5140*/  IMAD.MOV.U32 R3, RZ, RZ, 0x1 ;  /* 0x00000001ff037424 */ /* 0x000fe200078e00ff */
[----:B------:R-:W-:Y:S01]  /*5150*/  ULDC UR4, c[0x0][0x600] ;  /* 0x0001800000047ab9 */ /* 0x000fe20000000800 */
[----:B------:R-:W-:Y:S01]  /*5160*/  IMAD.MOV.U32 R8, RZ, RZ, RZ ;  /* 0x000000ffff087224 */ /* 0x000fe200078e00ff */
[----:B------:R-:W-:-:S02]  /*5170*/  UIADD3 UR38, UR37, 0x1, URZ ;  /* 0x0000000125267890 */ /* 0x000fc4000fffe03f */
[----:B------:R-:W-:Y:S02]  /*5180*/  UIADD3 UR4, UR4, -0x1, URZ ;  /* 0xffffffff04047890 */ /* 0x000fe4000fffe03f */
[----:B------:R-:W-:Y:S02]  /*5190*/  USHF.L.U32 UR5, UR9, UR5, URZ ;  /* 0x0000000509057299 */ /* 0x000fe4000800063f */
[----:B------:R-:W-:Y:S02]  /*51a0*/  ULOP3.LUT UR21, URZ, UR8, URZ, 0x33, !UPT ;  /* 0x000000083f157292 */ /* 0x000fe4000f8e333f */
[----:B0-----:R-:W-:Y:S02]  /*51b0*/  ULOP3.LUT UR6, UR7, 0x1, URZ, 0xc0, !UPT ;  /* 0x0000000107067892 */ /* 0x001fe4000f8ec03f */
[----:B------:R-:W-:Y:S02]  /*51c0*/  USHF.R.U32.HI UR39, URZ, 0x1, UR7 ;  /* 0x000000013f277899 */ /* 0x000fe40008011607 */
[----:B------:R-:W-:-:S02]  /*51d0*/  USHF.L.U32 UR13, UR7, 0x5, URZ ;  /* 0x00000005070d7899 */ /* 0x000fc4000800063f */
[----:B------:R-:W-:Y:S02]  /*51e0*/  USHF.L.U32 UR45, UR7, 0xa, URZ ;  /* 0x0000000a072d7899 */ /* 0x000fe4000800063f */
[----:B------:R-:W-:Y:S02]  /*51f0*/  ULOP3.LUT UR7, UR7, 0xfffffffe, URZ, 0xc0, !UPT ;  /* 0xfffffffe07077892 */ /* 0x000fe4000f8ec03f */
[----:B------:R-:W-:Y:S02]  /*5200*/  UISETP.GT.U32.AND UP0, UPT, UR6, 0xffff, UPT ;  /* 0x0000ffff0600788c */ /* 0x000fe4000bf04070 */
[----:B------:R-:W-:Y:S02]  /*5210*/  USHF.L.U32 UR29, UR9, UR7, URZ ;  /* 0x00000007091d7299 */ /* 0x000fe4000800063f */
[----:B------:R-:W-:Y:S02]  /*5220*/  ULOP3.LUT UR7, UR7, 0x1, URZ, 0xfc, !UPT ;  /* 0x0000000107077892 */ /* 0x000fe4000f8efc3f */
[----:B------:R-:W-:-:S02]  /*5230*/  USEL UR6, UR6, 0xffff, !UP0 ;  /* 0x0000ffff06067887 */ /* 0x000fc4000c000000 */
[----:B------:R-:W-:Y:S02]  /*5240*/  USHF.L.U32 UR7, UR9, UR7, URZ ;  /* 0x0000000709077299 */ /* 0x000fe4000800063f */
[----:B------:R-:W-:Y:S02]  /*5250*/  ULOP3.LUT UR6, UR6, 0xffff, URZ, 0xc0, !UPT ;  /* 0x0000ffff06067892 */ /* 0x000fe4000f8ec03f */
[----:B------:R-:W-:Y:S02]  /*5260*/  ULOP3.LUT UR29, UR29, UR7, URZ, 0xfc, !UPT ;  /* 0x000000071d1d7292 */ /* 0x000fe4000f8efc3f */
[----:B------:R-:W-:Y:S02]  /*5270*/  USHF.L.U32 UR30, UR30, UR6, URZ ;  /* 0x000000061e1e7299 */ /* 0x000fe4000800063f */
[----:B------:R-:W-:Y:S01]  /*5280*/  ULOP3.LUT UR13, UR13, 0x20, URZ, 0xc0, !UPT ;  /* 0x000000200d0d7892 */ /* 0x000fe2000f8ec03f */
[----:B------:R-:W-:-:S11]  /*5290*/  ULDC.64 UR6, c[0x0][0x198] ;  /* 0x0000660000067ab9 */ /* 0x000fd60000000a00 */
.L_x_115:
[----:B------:R-:W-:-:S03]  /*52a0*/  UMOV UR8, 0xffffffff ;  /* 0xffffffff00087882 */ /* 0x000fc60000000000 */
[----:B------:R-:W-:Y:S05]  /*52b0*/  BRA.DIV UR8, `(.L_x_104) ;  /* 0x0000001208547947 */ /* 0x000fea000b800000 */
[----:B------:R-:W-:-:S13]  /*52c0*/  ELECT P6, URZ, PT ;  /* 0x00000000003f782f */ /* 0x000fda00038c0000 */
.L_x_127:
[----:B------:R-:W0:Y:S01]  /*52d0*/  LDC R4, c[0x0][0x28c] ;  /* 0x0000a300ff047b82 */ /* 0x000e220000000800 */
[----:B------:R-:W-:Y:S01]  /*52e0*/  BSSY B1, `(.L_x_105) ;  /* 0x000005f000017945 */ /* 0x000fe20003800000 */
[----:B0-----:R-:W-:-:S13]  /*52f0*/  ISETP.LT.OR P6, PT, R4, 0x1, !P6 ;  /* 0x000000010400780c */ /* 0x001fda00077c1670 */
[----:B------:R-:W-:Y:S05]  /*5300*/  @P6 BRA `(.L_x_106) ;  /* 0x0000000400706947 */ /* 0x000fea0003800000 */
[----:B------:R-:W-:Y:S01]  /*5310*/  LEA R22, R22, UR39, 0x1 ;  /* 0x0000002716167c11 */ /* 0x000fe2000f8e08ff */
[----:B------:R-:W-:Y:S01]  /*5320*/  IMAD.MOV.U32 R13, RZ, RZ, RZ ;  /* 0x000000ffff0d7224 */ /* 0x000fe200078e00ff */
[----:B------:R-:W-:Y:S01]  /*5330*/  LEA R18, R18, UR13, 0x6 ;  /* 0x0000000d12127c11 */ /* 0x000fe2000f8e30ff */
[----:B------:R-:W-:Y:S02]  /*5340*/  IMAD.U32 R14, RZ, RZ, UR38 ;  /* 0x00000026ff0e7e24 */ /* 0x000fe4000f8e00ff */
[----:B------:R-:W-:Y:S02]  /*5350*/  IMAD.MOV.U32 R4, RZ, RZ, R3 ;  /* 0x000000ffff047224 */ /* 0x000fe400078e0003 */
[----:B------:R-:W-:Y:S02]  /*5360*/  IMAD.MOV.U32 R5, RZ, RZ, R8 ;  /* 0x000000ffff057224 */ /* 0x000fe400078e0008 */
[----:B------:R-:W-:-:S07]  /*5370*/  IMAD.SHL.U32 R22, R22, 0x20, RZ ;  /* 0x0000002016167824 */ /* 0x000fce00078e00ff */
.L_x_110:
[----:B------:R-:W0:Y:S01]  /*5380*/  S2R R7, SR_CgaCtaId ;  /* 0x0000000000077919 */ /* 0x000e220000008800 */
[----:B------:R-:W-:-:S04]  /*5390*/  MOV R6, 0x400 ;  /* 0x0000040000067802 */ /* 0x000fc80000000f00 */
[----:B0-----:R-:W-:Y:S02]  /*53a0*/  LEA R12, R7, R6, 0x18 ;  /* 0x00000006070c7211 */ /* 0x001fe400078ec0ff */
[----:B------:R-:W-:Y:S01]  /*53b0*/  SHF.L.U32 R6, R4, 0x1f, RZ ;  /* 0x0000001f04067819 */ /* 0x000fe200000006ff */
[----:B------:R-:W0:Y:S02]  /*53c0*/  @!P2 LDC R7, c[0x0][0x500] ;  /* 0x00014000ff07ab82 */ /* 0x000e240000000800 */
[----:B------:R-:W-:-:S04]  /*53d0*/  IMAD R11, R5, 0x8, R12 ;  /* 0x00000008050b7824 */ /* 0x000fc800078e020c */
[----:B------:R-:W1:Y:S02]  /*53e0*/  SYNCS.PHASECHK.TRANS64.TRYWAIT P1, [R11+URZ+0x18], R6 ;  /* 0x000018060b0075a7 */ /* 0x000e64000802017f */
[----:B-1----:R-:W-:Y:S05]  /*53f0*/  @!P1 BRA `(.L_x_107) ;  /* 0x0000001000249947 */ /* 0x002fea0003800000 */
.L_x_128:
[----:B-1----:R-:W-:Y:S01]  /*5400*/  PRMT R6, R9, 0x9910, RZ ;  /* 0x0000991009067816 */ /* 0x002fe200000000ff */
[----:B0-----:R0:W-:Y:S03]  /*5410*/  @!P2 SYNCS.ARRIVE.TRANS64 RZ, [R11+URZ], R7 ;  /* 0x000000070bffa9a7 */ /* 0x0011e6000800003f */
[----:B------:R-:W-:-:S13]  /*5420*/  ISETP.NE.AND P1, PT, R6, 0x2, PT ;  /* 0x000000020600780c */ /* 0x000fda0003f25270 */
[----:B0-----:R-:W-:Y:S05]  /*5430*/  @P1 BRA `(.L_x_108) ;  /* 0x0000000000041947 */ /* 0x001fea0003800000 */
[----:B------:R-:W-:Y:S01]  /*5440*/  BPT.TRAP 0x1 ;  /* 0x000000040000795c */ /* 0x000fe20000300000 */
.L_x_108:
[----:B------:R-:W-:Y:S05]  /*5450*/  @P0 BRA `(.L_x_109) ;  /* 0x0000000000040947 */ /* 0x000fea0003800000 */
[----:B------:R-:W-:Y:S01]  /*5460*/  BPT.TRAP 0x1 ;  /* 0x000000040000795c */ /* 0x000fe20000300000 */
.L_x_109:
[----:B------:R-:W-:Y:S01]  /*5470*/  R2UR UR8, R5 ;  /* 0x00000000050872ca */ /* 0x000fe200000e0000 */
[----:B------:R-:W-:Y:S01]  /*5480*/  UIADD3 UR46, UP0, UR6, 0xf0, URZ ;  /* 0x000000f0062e7890 */ /* 0x000fe2000ff1e03f */
[----:B------:R-:W-:Y:S01]  /*5490*/  R2UR UR18, R12 ;  /* 0x000000000c1272ca */ /* 0x000fe200000e0000 */
[----:B------:R-:W-:Y:S01]  /*54a0*/  UPRMT UR53, URZ, 0x5410, UR30 ;  /* 0x000054103f357896 */ /* 0x000fe2000800001e */
[----:B------:R-:W-:Y:S01]  /*54b0*/  R2UR UR10, R13 ;  /* 0x000000000d0a72ca */ /* 0x000fe200000e0000 */
[----:B------:R-:W-:Y:S01]  /*54c0*/  UIADD3.X UR47, URZ, UR7, URZ, UP0, !UPT ;  /* 0x000000073f2f7290 */ /* 0x000fe200087fe43f */
[----:B------:R-:W-:Y:S01]  /*54d0*/  R2UR UR9, R11 ;  /* 0x000000000b0972ca */ /* 0x000fe200000e0000 */
[----:B------:R-:W-:Y:S01]  /*54e0*/  VIADD R14, R14, 0xffffffff ;  /* 0xffffffff0e0e7836 */ /* 0x000fe20000000000 */
[----:B------:R-:W-:Y:S01]  /*54f0*/  R2UR UR11, R22 ;  /* 0x00000000160b72ca */ /* 0x000fe200000e0000 */
[----:B------:R-:W-:Y:S01]  /*5500*/  UIADD3 UR22, UP1, UR6, 0x1f0, URZ ;  /* 0x000001f006167890 */ /* 0x000fe2000ff3e03f */
[----:B------:R-:W-:Y:S01]  /*5510*/  R2UR UR12, R19 ;  /* 0x00000000130c72ca */ /* 0x000fe200000e0000 */
[----:B------:R-:W-:Y:S01]  /*5520*/  UMOV UR14, 0x0 ;  /* 0x00000000000e7882 */ /* 0x000fe20000000000 */
[----:B------:R-:W-:Y:S01]  /*5530*/  R2UR UR35, R18 ;  /* 0x00000000122372ca */ /* 0x000fe200000e0000 */
[----:B------:R-:W-:Y:S01]  /*5540*/  USHF.L.U32 UR8, UR8, 0xd, URZ ;  /* 0x0000000d08087899 */ /* 0x000fe2000800063f */
[----:B------:R-:W-:Y:S01]  /*5550*/  ISETP.GT.AND P3, PT, R14, 0x1, PT ;  /* 0x000000010e00780c */ /* 0x000fe20003f64270 */
[----:B------:R-:W-:Y:S01]  /*5560*/  UMOV UR15, 0x10000000 ;  /* 0x10000000000f7882 */ /* 0x000fe20000000000 */
[----:B------:R-:W-:Y:S01]  /*5570*/  UIADD3.X UR23, URZ, UR7, URZ, UP1, !UPT ;  /* 0x000000073f177290 */ /* 0x000fe20008ffe43f */
[----:B------:R-:W-:Y:S01]  /*5580*/  VIADD R5, R5, 0x1 ;  /* 0x0000000105057836 */ /* 0x000fe20000000000 */
[----:B------:R-:W-:Y:S01]  /*5590*/  ULEA UR16, UR39, UR8, 0xa ;  /* 0x0000000827107291 */ /* 0x000fe2000f8e503f */
[----:B------:R-:W-:Y:S01]  /*55a0*/  VIADD R13, R13, 0x80 ;  /* 0x000000800d0d7836 */ /* 0x000fe20000000000 */
[----:B------:R-:W-:-:S02]  /*55b0*/  ULOP3.LUT UR8, UR8, 0x400, UR45, 0xf8, !UPT ;  /* 0x0000040008087892 */ /* 0x000fc4000f8ef82d */
[----:B------:R-:W-:Y:S01]  /*55c0*/  ULEA UR16, UR16, UR18, 0x2 ;  /* 0x0000001210107291 */ /* 0x000fe2000f8e103f */
[C---:B------:R-:W-:Y:S01]  /*55d0*/  ISETP.NE.AND P1, PT, R5.reuse, 0x3, PT ;  /* 0x000000030500780c */ /* 0x040fe20003f25270 */
[----:B------:R-:W-:Y:S02]  /*55e0*/  ULEA UR18, UR8, UR18, 0x2 ;  /* 0x0000001208127291 */ /* 0x000fe4000f8e103f */
[----:B------:R-:W-:Y:S01]  /*55f0*/  UIADD3 UR8, UR16, 0x100, URZ ;  /* 0x0000010010087890 */ /* 0x000fe2000fffe03f */
[----:B------:R-:W-:Y:S01]  /*5600*/  SEL R7, RZ, 0x1, P1 ;  /* 0x00000001ff077807 */ /* 0x000fe20000800000 */
[----:B------:R-:W-:Y:S01]  /*5610*/  UIADD3 UR58, UR10, 0x20, URZ ;  /* 0x000000200a3a7890 */ /* 0x000fe2000fffe03f */
[----:B------:R-:W-:Y:S01]  /*5620*/  SEL R5, R5, RZ, P1 ;  /* 0x000000ff05057207 */ /* 0x000fe20000800000 */
[----:B------:R-:W-:Y:S01]  /*5630*/  UIADD3 UR56, UR16, 0x2100, URZ ;  /* 0x0000210010387890 */ /* 0x000fe2000fffe03f */
[----:B------:R-:W-:Y:S01]  /*5640*/  LOP3.LUT R4, R4, R7, RZ, 0x3c, !PT ;  /* 0x0000000704047212 */ /* 0x000fe200078e3cff */
[----:B------:R-:W-:-:S02]  /*5650*/  UIADD3 UR50, UR10, 0x40, URZ ;  /* 0x000000400a327890 */ /* 0x000fc4000fffe03f */
[----:B------:R-:W-:Y:S01]  /*5660*/  UIADD3 UR48, UR16, 0x4100, URZ ;  /* 0x0000410010307890 */ /* 0x000fe2000fffe03f */
[----:B------:R0:W-:Y:S01]  /*5670*/  UTMALDG.3D.MULTICAST [UR8], [UR46], UR53, desc[UR14] ;  /* 0x00000e082e0073b4 */ /* 0x0001e20008011835 */
[----:B------:R-:W-:Y:S02]  /*5680*/  UIADD3 UR42, UR10, 0x60, URZ ;  /* 0x000000600a2a7890 */ /* 0x000fe4000fffe03f */
[----:B------:R-:W-:Y:S02]  /*5690*/  UIADD3 UR40, UR16, 0x6100, URZ ;  /* 0x0000610010287890 */ /* 0x000fe4000fffe03f */
[----:B------:R-:W-:Y:S02]  /*56a0*/  UPRMT UR31, URZ, 0x5410, UR29 ;  /* 0x000054103f1f7896 */ /* 0x000fe4000800001d */
[----:B------:R-:W-:Y:S02]  /*56b0*/  UIADD3 UR32, UR18, 0x18100, URZ ;  /* 0x0001810012207890 */ /* 0x000fe4000fffe03f */
[----:B------:R-:W-:-:S02]  /*56c0*/  UIADD3 UR24, UR18, 0x1a100, URZ ;  /* 0x0001a10012187890 */ /* 0x000fc4000fffe03f */
[----:B------:R-:W-:Y:S01]  /*56d0*/  UIADD3 UR16, UR18, 0x1c100, URZ ;  /* 0x0001c10012107890 */ /* 0x000fe2000fffe03f */
[----:B------:R-:W-:Y:S01]  /*56e0*/  UMOV UR57, UR9 ;  /* 0x0000000900397c82 */ /* 0x000fe20008000000 */
        /* <DEDUP_REMOVED lines=8> */
[----:B------:R1:W-:Y:S01]  /*5770*/  UTMALDG.3D.MULTICAST [UR56], [UR46], UR53, desc[UR14] ;  /* 0x00000e382e0073b4 */ /* 0x0003e20008011835 */
[----:B------:R-:W-:Y:S01]  /*5780*/  UMOV UR33, UR9 ;  /* 0x0000000900217c82 */ /* 0x000fe20008000000 */
[----:B------:R-:W-:Y:S01]  /*5790*/  UMOV UR34, UR10 ;  /* 0x0000000a00227c82 */ /* 0x000fe20008000000 */
[----:B------:R-:W-:Y:S01]  /*57a0*/  UMOV UR36, UR12 ;  /* 0x0000000c00247c82 */ /* 0x000fe20008000000 */
[----:B0-----:R-:W-:Y:S01]  /*57b0*/  UIADD3 UR8, UR18, 0x1e100, URZ ;  /* 0x0001e10012087890 */ /* 0x001fe2000fffe03f */
[----:B------:R-:W-:Y:S01]  /*57c0*/  UMOV UR25, UR9 ;  /* 0x0000000900197c82 */ /* 0x000fe20008000000 */
[----:B------:R-:W-:Y:S01]  /*57d0*/  UMOV UR27, UR35 ;  /* 0x00000023001b7c82 */ /* 0x000fe20008000000 */
[----:B------:R1:W-:Y:S01]  /*57e0*/  UTMALDG.3D.MULTICAST [UR48], [UR46], UR53, desc[UR14] ;  /* 0x00000e302e0073b4 */ /* 0x0003e20008011835 */
        /* <DEDUP_REMOVED lines=9> */
[----:B------:R1:W-:Y:S01]  /*5880*/  UTMALDG.3D.MULTICAST [UR32], [UR22], UR31, desc[UR14] ;  /* 0x00000e20160073b4 */ /* 0x0003e2000801181f */
[----:B------:R1:W-:Y:S01]  /*5890*/  UTMALDG.3D.MULTICAST [UR24], [UR22], UR31, desc[UR14] ;  /* 0x00000e18160073b4 */ /* 0x0003e2000801181f */
[----:B------:R1:W-:Y:S01]  /*58a0*/  UTMALDG.3D.MULTICAST [UR16], [UR22], UR31, desc[UR14] ;  /* 0x00000e10160073b4 */ /* 0x0003e2000801181f */
[----:B------:R1:W-:Y:S02]  /*58b0*/  UTMALDG.3D.MULTICAST [UR8], [UR22], UR31, desc[UR14] ;  /* 0x00000e08160073b4 */ /* 0x0003e4000801181f */
[----:B-1----:R-:W-:Y:S05]  /*58c0*/  @P3 BRA `(.L_x_110) ;  /* 0xfffffff800ac3947 */ /* 0x002fea000383ffff */
.L_x_106:
[----:B------:R-:W-:Y:S05]  /*58d0*/  BSYNC B1 ;  /* 0x0000000000017941 */ /* 0x000fea0003800000 */
.L_x_105:
[----:B------:R-:W2:Y:S01]  /*58e0*/  LDL.64 R20, [R1] ;  /* 0x0000000001147983 */ /* 0x000ea20000100a00 */
[----:B------:R-:W-:Y:S01]  /*58f0*/  LOP3.LUT P4, RZ, R10, 0xff, RZ, 0xc0, !PT ;  /* 0x000000ff0aff7812 */ /* 0x000fe2000788c0ff */
[----:B------:R-:W-:Y:S01]  /*5900*/  VIADD R7, R8, UR37 ;  /* 0x0000002508077c36 */ /* 0x000fe20008000000 */
[----:B------:R-:W-:Y:S01]  /*5910*/  ULDC.64 UR8, c[0x0][0x650] ;  /* 0x0001940000087ab9 */ /* 0x000fe20000000a00 */
[----:B------:R-:W-:Y:S01]  /*5920*/  IMAD.U32 R8, RZ, RZ, UR37 ;  /* 0x00000025ff087e24 */ /* 0x000fe2000f8e00ff */
[----:B------:R-:W-:Y:S01]  /*5930*/  UISETP.GE.U32.AND UP0, UPT, UR37, 0x3, UPT ;  /* 0x000000032500788c */ /* 0x000fe2000bf06070 */
[----:B------:R-:W-:Y:S01]  /*5940*/  BSSY B1, `(.L_x_111) ;  /* 0x000006b000017945 */ /* 0x000fe20003800000 */
[----:B------:R-:W-:Y:S01]  /*5950*/  ISETP.GT.U32.AND P1, PT, R7, 0x2, PT ;  /* 0x000000020700780c */ /* 0x000fe20003f24070 */
[----:B------:R-:W-:Y:S01]  /*5960*/  IMAD.MOV.U32 R22, RZ, RZ, -0x1 ;  /* 0xffffffffff167424 */ /* 0x000fe200078e00ff */
[----:B------:R-:W-:Y:S01]  /*5970*/  PRMT R10, RZ, 0x7610, R10 ;  /* 0x00007610ff0a7816 */ /* 0x000fe2000000000a */
[----:B------:R-:W-:Y:S01]  /*5980*/  IMAD.MOV.U32 R18, RZ, RZ, -0x1 ;  /* 0xffffffffff127424 */ /* 0x000fe200078e00ff */
[----:B------:R-:W-:Y:S01]  /*5990*/  ISETP.LT.U32.AND P1, PT, R8, 0x3, P1 ;  /* 0x000000030800780c */ /* 0x000fe20000f21070 */
[----:B------:R-:W-:Y:S01]  /*59a0*/  IMAD.MOV.U32 R19, RZ, RZ, -0x1 ;  /* 0xffffffffff137424 */ /* 0x000fe200078e00ff */
[----:B------:R-:W-:Y:S01]  /*59b0*/  PLOP3.LUT P3, PT, PT, PT, UP0, 0x80, 0x0 ;  /* 0x000000000000781c */ /* 0x000fe20003f6f008 */
[----:B------:R-:W0:Y:S01]  /*59c0*/  @P4 S2R R5, SR_CgaCtaId ;  /* 0x0000000000054919 */ /* 0x000e220000008800 */
[----:B------:R-:W-:-:S04]  /*59d0*/  @P4 MOV R4, 0x400 ;  /* 0x0000040000044802 */ /* 0x000fc80000000f00 */
[----:B0-----:R-:W-:Y:S01]  /*59e0*/  @P4 LEA R6, R5, R4, 0x18 ;  /* 0x0000000405064211 */ /* 0x001fe200078ec0ff */
[----:B------:R-:W-:Y:S01]  /*59f0*/  IMAD.WIDE.U32 R4, R7, -0x55555555, RZ ;  /* 0xaaaaaaab07047825 */ /* 0x000fe200078e00ff */
[----:B------:R-:W-:Y:S02]  /*5a00*/  SEL R4, RZ, 0x1, !P1 ;  /* 0x00000001ff047807 */ /* 0x000fe40004800000 */
[----:B------:R0:W-:Y:S02]  /*5a10*/  @P4 SYNCS.ARRIVE.TRANS64.A1T0 RZ, [R6+URZ+0x68], RZ ;  /* 0x000068ff06ff49a7 */ /* 0x0001e4000810003f */
[----:B------:R-:W-:Y:S02]  /*5a20*/  LOP3.LUT R3, R3, R4, RZ, 0x3c, !PT ;  /* 0x0000000403037212 */ /* 0x000fe400078e3cff */
[----:B------:R-:W-:Y:S02]  /*5a30*/  PRMT R4, RZ, 0x7610, R4 ;  /* 0x00007610ff047816 */ /* 0x000fe40000000004 */
[----:B0-----:R-:W-:-:S04]  /*5a40*/  SHF.R.U32.HI R6, RZ, 0x1, R5 ;  /* 0x00000001ff067819 */ /* 0x001fc80000011605 */
[----:B------:R-:W-:Y:S01]  /*5a50*/  @P3 LOP3.LUT R3, R3, 0x1, R6, 0x78, !PT ;  /* 0x0000000103033812 */ /* 0x000fe200078e7806 */
[----:B------:R-:W-:Y:S01]  /*5a60*/  IMAD R8, R6, -0x3, R7 ;  /* 0xfffffffd06087824 */ /* 0x000fe200078e0207 */
[----:B--2---:R-:W-:-:S04]  /*5a70*/  IADD3 R16, P4, R16, R20, RZ ;  /* 0x0000001410107210 */ /* 0x004fc80007f9e0ff */
[----:B------:R-:W-:Y:S01]  /*5a80*/  ISETP.GE.U32.AND P1, PT, R16, UR8, PT ;  /* 0x0000000810007c0c */ /* 0x000fe2000bf26070 */
[----:B------:R-:W-:-:S05]  /*5a90*/  IMAD.X R17, R17, 0x1, R0, P4 ;  /* 0x0000000111117824 */ /* 0x000fca00020e0600 */
[----:B------:R-:W-:-:S13]  /*5aa0*/  ISETP.GE.U32.AND.EX P1, PT, R17, UR9, PT, P1 ;  /* 0x0000000911007c0c */ /* 0x000fda000bf26110 */
[----:B------:R-:W-:Y:S05]  /*5ab0*/  @P1 BRA `(.L_x_112) ;  /* 0x00000004004c1947 */ /* 0x000fea0003800000 */
[----:B------:R-:W0:Y:S01]  /*5ac0*/  S2R R12, SR_CTAID.X ;  /* 0x00000000000c7919 */ /* 0x000e220000002500 */
[----:B------:R-:W-:Y:S01]  /*5ad0*/  ULDC.64 UR8, c[0x0][0x628] ;  /* 0x00018a0000087ab9 */ /* 0x000fe20000000a00 */
[----:B------:R-:W1:Y:S01]  /*5ae0*/  LDC R13, c[0x0][0x144] ;  /* 0x00005100ff0d7b82 */ /* 0x000e620000000800 */
[----:B------:R-:W-:Y:S01]  /*5af0*/  ISETP.NE.U32.AND P1, PT, RZ, UR8, PT ;  /* 0x00000008ff007c0c */ /* 0x000fe2000bf25070 */
[----:B------:R-:W2:Y:S01]  /*5b00*/  S2R R11, SR_CTAID.Y ;  /* 0x00000000000b7919 */ /* 0x000ea20000002600 */
[----:B------:R-:W-:Y:S01]  /*5b10*/  ULDC UR10, c[0x0][0x150] ;  /* 0x00005400000a7ab9 */ /* 0x000fe20000000800 */
[----:B------:R-:W-:Y:S01]  /*5b20*/  ULDC UR11, c[0x0][0x630] ;  /* 0x00018c00000b7ab9 */ /* 0x000fe20000000800 */
[----:B------:R-:W-:Y:S01]  /*5b30*/  ISETP.NE.AND.EX P1, PT, RZ, UR9, PT, P1 ;  /* 0x00000009ff007c0c */ /* 0x000fe2000bf25310 */
[----:B------:R-:W-:Y:S01]  /*5b40*/  IMAD.MOV.U32 R4, RZ, RZ, R16 ;  /* 0x000000ffff047224 */ /* 0x000fe200078e0010 */
[----:B0-----:R-:W-:-:S05]  /*5b50*/  I2FP.F32.U32 R5, R12 ;  /* 0x0000000c00057245 */ /* 0x001fca0000201000 */
[----:B------:R-:W-:Y:S01]  /*5b60*/  FMUL R14, R5, UR10 ;  /* 0x0000000a050e7c20 */ /* 0x000fe20008400000 */
[----:B------:R-:W-:-:S05]  /*5b70*/  IMAD.MOV.U32 R5, RZ, RZ, R17 ;  /* 0x000000ffff057224 */ /* 0x000fca00078e0011 */
[----:B--2---:R-:W-:Y:S05]  /*5b80*/  @!P1 BRA `(.L_x_113) ;  /* 0x0000000000289947 */ /* 0x004fea0003800000 */
[----:B------:R-:W-:Y:S02]  /*5b90*/  ULDC UR10, c[0x0][0x634] ;  /* 0x00018d00000a7ab9 */ /* 0x000fe40000000800 */
[----:B------:R-:W-:-:S05]  /*5ba0*/  IADD3 R5, P1, R16, UR10, RZ ;  /* 0x0000000a10057c10 */ /* 0x000fca000ff3e0ff */
[----:B------:R-:W-:-:S04]  /*5bb0*/  IMAD.X R15, RZ, RZ, R17, P1 ;  /* 0x000000ffff0f7224 */ /* 0x000fc800008e0611 */
[----:B------:R-:W-:-:S04]  /*5bc0*/  IMAD.WIDE.U32 R6, R15, UR8, RZ ;  /* 0x000000080f067c25 */ /* 0x000fc8000f8e00ff */
[----:B------:R-:W-:-:S04]  /*5bd0*/  IMAD.WIDE.U32 R6, P1, R5, UR9, R6 ;  /* 0x0000000905067c25 */ /* 0x000fc8000f820006 */
[----:B------:R-:W-:-:S04]  /*5be0*/  IMAD.WIDE.U32 R4, R5, UR8, RZ ;  /* 0x0000000805047c25 */ /* 0x000fc8000f8e00ff */
[----:B------:R-:W-:Y:S01]  /*5bf0*/  IMAD.MOV.U32 R4, RZ, RZ, R7 ;  /* 0x000000ffff047224 */ /* 0x000fe200078e0007 */
[----:B------:R-:W-:Y:S01]  /*5c00*/  IADD3 RZ, P3, R5, R6, RZ ;  /* 0x0000000605ff7210 */ /* 0x000fe20007f7e0ff */
[----:B------:R-:W-:-:S04]  /*5c10*/  IMAD.X R5, RZ, RZ, RZ, P1 ;  /* 0x000000ffff057224 */ /* 0x000fc800008e06ff */
[----:B------:R-:W-:-:S08]  /*5c20*/  IMAD.WIDE.U32.X R4, R15, UR9, R4, P3 ;  /* 0x000000090f047c25 */ /* 0x000fd000098e0404 */
.L_x_113:
[--C-:B------:R-:W-:Y:S01]  /*5c30*/  SHF.R.U64 R19, R4, UR11, R5.reuse ;  /* 0x0000000b04137c19 */ /* 0x100fe20008001205 */
[----:B------:R-:W0:Y:S01]  /*5c40*/  F2I.U32.TRUNC.NTZ R14, R14 ;  /* 0x0000000e000e7305 */ /* 0x000e22000020f000 */
[----:B------:R-:W-:Y:S01]  /*5c50*/  SHF.R.U32.HI R4, RZ, UR11, R5 ;  /* 0x0000000bff047c19 */ /* 0x000fe20008011605 */
[----:B------:R-:W-:Y:S01]  /*5c60*/  ULDC.64 UR8, c[0x0][0x620] ;  /* 0x0001880000087ab9 */ /* 0x000fe20000000a00 */
[----:B------:R-:W-:Y:S01]  /*5c70*/  IADD3 R7, P1, RZ, -R19, RZ ;  /* 0x80000013ff077210 */ /* 0x000fe20007f3e0ff */
[----:B------:R-:W-:Y:S01]  /*5c80*/  ULDC.64 UR10, c[0x0][0x640] ;  /* 0x00019000000a7ab9 */ /* 0x000fe20000000a00 */
[----:B------:R-:W2:Y:S03]  /*5c90*/  LDC R18, c[0x0][0x148] ;  /* 0x00005200ff127b82 */ /* 0x000ea60000000800 */
[----:B------:R-:W-:Y:S01]  /*5ca0*/  IMAD.X R4, RZ, RZ, ~R4, P1 ;  /* 0x000000ffff047224 */ /* 0x000fe200008e0e04 */
[----:B------:R-:W-:-:S03]  /*5cb0*/  ISETP.NE.U32.AND P1, PT, RZ, UR10, PT ;  /* 0x0000000aff007c0c */ /* 0x000fc6000bf25070 */
[----:B------:R-:W-:Y:S01]  /*5cc0*/  IMAD R6, R4, UR8, RZ ;  /* 0x0000000804067c24 */ /* 0x000fe2000f8e02ff */
[----:B------:R-:W-:Y:S01]  /*5cd0*/  ISETP.NE.AND.EX P1, PT, RZ, UR11, PT, P1 ;  /* 0x0000000bff007c0c */ /* 0x000fe2000bf25310 */
[----:B------:R-:W-:Y:S01]  /*5ce0*/  IMAD.WIDE.U32 R4, R7, UR8, R16 ;  /* 0x0000000807047c25 */ /* 0x000fe2000f8e0010 */
[----:B------:R-:W-:-:S03]  /*5cf0*/  ULDC UR8, c[0x0][0x618] ;  /* 0x0001860000087ab9 */ /* 0x000fc60000000800 */
[----:B------:R-:W-:Y:S01]  /*5d00*/  IMAD R7, R7, UR9, R6 ;  /* 0x0000000907077c24 */ /* 0x000fe2000f8e0206 */
[----:B------:R-:W-:Y:S01]  /*5d10*/  ULDC UR9, c[0x0][0x154] ;  /* 0x0000550000097ab9 */ /* 0x000fe20000000800 */
[----:B0-----:R-:W-:Y:S02]  /*5d20*/  IMAD.MOV R6, RZ, RZ, -R14 ;  /* 0x000000ffff067224 */ /* 0x001fe400078e0a0e */
[----:B------:R-:W-:Y:S02]  /*5d30*/  IMAD.IADD R5, R5, 0x1, R7 ;  /* 0x0000000105057824 */ /* 0x000fe400078e0207 */
[----:B-1----:R-:W-:Y:S01]  /*5d40*/  IMAD R12, R13, R6, R12 ;  /* 0x000000060d0c7224 */ /* 0x002fe200078e020c */
[----:B------:R-:W-:Y:S02]  /*5d50*/  I2FP.F32.U32 R6, R11 ;  /* 0x0000000b00067245 */ /* 0x000fe40000201000 */
[--C-:B------:R-:W-:Y:S02]  /*5d60*/  SHF.R.U64 R13, R4, UR8, R5.reuse ;  /* 0x00000008040d7c19 */ /* 0x100fe40008001205 */
[----:B------:R-:W-:Y:S01]  /*5d70*/  SHF.R.U32.HI R4, RZ, UR8, R5 ;  /* 0x00000008ff047c19 */ /* 0x000fe20008011605 */
[----:B------:R-:W-:Y:S01]  /*5d80*/  FMUL R6, R6, UR9 ;  /* 0x0000000906067c20 */ /* 0x000fe20008400000 */
[----:B------:R-:W-:-:S02]  /*5d90*/  ULDC UR8, c[0x0][0x608] ;  /* 0x0001820000087ab9 */ /* 0x000fc40000000800 */
[--C-:B------:R-:W-:Y:S01]  /*5da0*/  SHF.R.U64 R15, R13, UR8, R4.reuse ;  /* 0x000000080d0f7c19 */ /* 0x100fe20008001204 */
[----:B------:R0:W1:Y:S01]  /*5db0*/  F2I.U32.TRUNC.NTZ R20, R6 ;  /* 0x0000000600147305 */ /* 0x000062000020f000 */
[----:B------:R-:W-:Y:S01]  /*5dc0*/  SHF.R.U32.HI R4, RZ, UR8, R4 ;  /* 0x00000008ff047c19 */ /* 0x000fe20008011604 */
[----:B------:R-:W-:-:S03]  /*5dd0*/  ULDC UR8, c[0x0][0x658] ;  /* 0x0001960000087ab9 */ /* 0x000fc60000000800 */
[--C-:B------:R-:W-:Y:S02]  /*5de0*/  SHF.R.U64 R14, R15, UR8, R4.reuse ;  /* 0x000000080f0e7c19 */ /* 0x100fe40008001204 */
[----:B------:R-:W-:-:S03]  /*5df0*/  SHF.R.U32.HI R21, RZ, UR8, R4 ;  /* 0x00000008ff157c19 */ /* 0x000fc60008011604 */
[----:B------:R-:W-:Y:S02]  /*5e00*/  IMAD.MOV.U32 R4, RZ, RZ, R14 ;  /* 0x000000ffff047224 */ /* 0x000fe400078e000e */
[----:B------:R-:W-:Y:S01]  /*5e10*/  IMAD.MOV.U32 R5, RZ, RZ, R21 ;  /* 0x000000ffff057224 */ /* 0x000fe200078e0015 */
[----:B0-----:R-:W-:Y:S06]  /*5e20*/  @!P1 BRA `(.L_x_114) ;  /* 0x0000000000289947 */ /* 0x001fec0003800000 */
        /* <DEDUP_REMOVED lines=10> */
.L_x_114:
[----:B------:R-:W-:Y:S01]  /*5ed0*/  ISETP.NE.AND P1, PT, R2, 0x1, PT ;  /* 0x000000010200780c */ /* 0x000fe20003f25270 */
[----:B------:R-:W-:Y:S01]  /*5ee0*/  ULDC UR8, c[0x0][0x648] ;  /* 0x0001920000087ab9 */ /* 0x000fe20000000800 */
[----:B------:R-:W-:Y:S01]  /*5ef0*/  LOP3.LUT R15, R15, UR21, RZ, 0xc0, !PT ;  /* 0x000000150f0f7c12 */ /* 0x000fe2000f8ec0ff */
[----:B-1----:R-:W-:Y:S01]  /*5f00*/  IMAD.MOV R20, RZ, RZ, -R20 ;  /* 0x000000ffff147224 */ /* 0x002fe200078e0a14 */
[----:B------:R-:W-:Y:S01]  /*5f10*/  SHF.R.U64 R4, R4, UR8, R5 ;  /* 0x0000000804047c19 */ /* 0x000fe20008001205 */
[----:B------:R-:W-:Y:S01]  /*5f20*/  ULDC UR8, c[0x0][0x638] ;  /* 0x00018e0000087ab9 */ /* 0x000fe20000000800 */
[----:B------:R-:W-:Y:S01]  /*5f30*/  LOP3.LUT R13, R13, UR4, RZ, 0xc0, !PT ;  /* 0x000000040d0d7c12 */ /* 0x000fe2000f8ec0ff */
[----:B------:R-:W-:Y:S02]  /*5f40*/  ULDC UR9, c[0x0][0x610] ;  /* 0x0001840000097ab9 */ /* 0x000fe40000000800 */
[----:B------:R-:W-:Y:S02]  /*5f50*/  IMAD.MOV R5, RZ, RZ, -R4 ;  /* 0x000000ffff057224 */ /* 0x000fe400078e0a04 */
[----:B------:R-:W-:-:S02]  /*5f60*/  IMAD R15, R4, UR5, R15 ;  /* 0x00000005040f7c24 */ /* 0x000fc4000f8e020f */
[----:B--2---:R-:W-:Y:S02]  /*5f70*/  @P1 IMAD R12, R18, R20, R11 ;  /* 0x00000014120c1224 */ /* 0x004fe400078e020b */
[----:B------:R-:W-:Y:S01]  /*5f80*/  IMAD R14, R5, UR8, R14 ;  /* 0x00000008050e7c24 */ /* 0x000fe2000f8e020e */
[----:B------:R-:W-:Y:S01]  /*5f90*/  ULDC UR8, c[0x0][0x600] ;  /* 0x0001800000087ab9 */ /* 0x000fe20000000800 */
[----:B------:R-:W-:Y:S02]  /*5fa0*/  IMAD R12, R15, UR9, R12 ;  /* 0x000000090f0c7c24 */ /* 0x000fe4000f8e020c */
[----:B------:R-:W-:Y:S02]  /*5fb0*/  IMAD R5, R14, UR8, R13 ;  /* 0x000000080e057c24 */ /* 0x000fe4000f8e020d */
[----:B------:R-:W-:-:S03]  /*5fc0*/  IMAD.MOV.U32 R4, RZ, RZ, 0x1 ;  /* 0x00000001ff047424 */ /* 0x000fc600078e00ff */
[----:B------:R-:W-:Y:S02]  /*5fd0*/  SEL R18, R5, R12, !P1 ;  /* 0x0000000c05127207 */ /* 0x000fe40004800000 */
[----:B------:R-:W-:-:S07]  /*5fe0*/  SEL R22, R12, R5, !P1 ;  /* 0x000000050c167207 */ /* 0x000fce0004800000 */
.L_x_112:
[----:B------:R-:W-:Y:S05]  /*5ff0*/  BSYNC B1 ;  /* 0x0000000000017941 */ /* 0x000fea0003800000 */
.L_x_111:
[----:B------:R-:W-:-:S13]  /*6000*/  LOP3.LUT P1, RZ, R4, 0xff, RZ, 0xc0, !PT ;  /* 0x000000ff04ff7812 */ /* 0x000fda000782c0ff */
[----:B------:R-:W-:Y:S05]  /*6010*/  @P1 BRA `(.L_x_115) ;  /* 0xfffffff000a01947 */ /* 0x000fea000383ffff */
[----:B------:R-:W-:Y:S05]  /*6020*/  BSYNC B0 ;  /* 0x0000000000007941 */ /* 0x000fea0003800000 */
.L_x_103:
[----:B------:R-:W-:-:S03]  /*6030*/  UMOV UR8, 0xffffffff ;  /* 0xffffffff00087882 */ /* 0x000fc60000000000 */
[----:B------:R-:W-:Y:S05]  /*6040*/  BRA.DIV UR8, `(.L_x_116) ;  /* 0x0000000608247947 */ /* 0x000fea000b800000 */
[----:B------:R-:W-:-:S13]  /*6050*/  ELECT P6, URZ, PT ;  /* 0x00000000003f782f */ /* 0x000fda00038c0000 */
.L_x_131:
[----:B------:R-:W-:Y:S04]  /*6060*/  BSSY B0, `(.L_x_117) ;  /* 0x0000022000007945 */ /* 0x000fe80003800000 */
[----:B------:R-:W-:Y:S05]  /*6070*/  @!P6 BRA `(.L_x_118) ;  /* 0x000000000080e947 */ /* 0x000fea0003800000 */
[----:B------:R-:W-:-:S04]  /*6080*/  LOP3.LUT R23, R23, 0x2, RZ, 0xfc, !PT ;  /* 0x0000000217177812 */ /* 0x000fc800078efcff */
[----:B------:R-:W-:-:S13]  /*6090*/  ISETP.NE.AND P0, PT, R23, 0x3, PT ;  /* 0x000000031700780c */ /* 0x000fda0003f05270 */
[----:B------:R-:W-:Y:S05]  /*60a0*/  @!P0 BRA `(.L_x_119) ;  /* 0x0000000000048947 */ /* 0x000fea0003800000 */
[----:B------:R-:W-:Y:S01]  /*60b0*/  BPT.TRAP 0x1 ;  /* 0x000000040000795c */ /* 0x000fe20000300000 */
.L_x_119:
[----:B------:R-:W0:Y:S01]  /*60c0*/  S2R R5, SR_CgaCtaId ;  /* 0x0000000000057919 */ /* 0x000e220000008800 */
[----:B------:R-:W-:Y:S02]  /*60d0*/  MOV R0, 0x400 ;  /* 0x0000040000007802 */ /* 0x000fe40000000f00 */
[----:B------:R-:W-:Y:S02]  /*60e0*/  SHF.L.U32 R2, R3, 0x1f, RZ ;  /* 0x0000001f03027819 */ /* 0x000fe400000006ff */
[----:B0-----:R-:W-:-:S05]  /*60f0*/  LEA R5, R5, R0, 0x18 ;  /* 0x0000000005057211 */ /* 0x001fca00078ec0ff */
[----:B------:R-:W-:-:S04]  /*6100*/  VIADD R5, R5, 0x18 ;  /* 0x0000001805057836 */ /* 0x000fc80000000000 */
[C---:B------:R-:W-:Y:S02]  /*6110*/  IMAD R7, R8.reuse, 0x8, R5 ;  /* 0x0000000808077824 */ /* 0x040fe400078e0205 */
[----:B------:R-:W-:Y:S02]  /*6120*/  VIADD R8, R8, 0x1 ;  /* 0x0000000108087836 */ /* 0x000fe40000000000 */
[----:B------:R-:W0:Y:S03]  /*6130*/  SYNCS.PHASECHK.TRANS64.TRYWAIT P0, [R7+URZ], R2 ;  /* 0x00000002070075a7 */ /* 0x000e26000800017f */
[----:B------:R-:W-:-:S04]  /*6140*/  ISETP.NE.AND P1, PT, R8, 0x3, PT ;  /* 0x000000030800780c */ /* 0x000fc80003f25270 */
[----:B------:R-:W-:Y:S02]  /*6150*/  SEL R0, RZ, 0x1, P1 ;  /* 0x00000001ff007807 */ /* 0x000fe40000800000 */
[----:B------:R-:W-:Y:S02]  /*6160*/  SEL R8, R8, RZ, P1 ;  /* 0x000000ff08087207 */ /* 0x000fe40000800000 */
[----:B------:R-:W-:-:S03]  /*6170*/  LOP3.LUT R9, R3, R0, RZ, 0x3c, !PT ;  /* 0x0000000003097212 */ /* 0x000fc600078e3cff */
[----:B------:R-:W-:Y:S01]  /*6180*/  IMAD R4, R8, 0x8, R5 ;  /* 0x0000000808047824 */ /* 0x000fe200078e0205 */
[----:B------:R-:W-:Y:S01]  /*6190*/  SHF.L.U32 R3, R9, 0x1f, RZ ;  /* 0x0000001f09037819 */ /* 0x000fe200000006ff */
[----:B0-----:R-:W-:Y:S06]  /*61a0*/  @!P0 BRA `(.L_x_120) ;  /* 0x0000000000ec8947 */ /* 0x001fec0003800000 */
.L_x_132:
[----:B------:R-:W1:Y:S01]  /*61b0*/  SYNCS.PHASECHK.TRANS64.TRYWAIT P0, [R4+URZ], R3 ;  /* 0x00000003040075a7 */ /* 0x000e62000800017f */
[----:B------:R-:W-:-:S05]  /*61c0*/  VIADD R0, R8, 0x1 ;  /* 0x0000000108007836 */ /* 0x000fca0000000000 */
[----:B------:R-:W-:-:S04]  /*61d0*/  ISETP.NE.AND P1, PT, R0, 0x3, PT ;  /* 0x000000030000780c */ /* 0x000fc80003f25270 */
[----:B0-----:R-:W-:Y:S02]  /*61e0*/  SEL R2, RZ, 0x1, P1 ;  /* 0x00000001ff027807 */ /* 0x001fe40000800000 */
[----:B------:R-:W-:Y:S02]  /*61f0*/  SEL R0, R0, RZ, P1 ;  /* 0x000000ff00007207 */ /* 0x000fe40000800000 */
[----:B------:R-:W-:Y:S01]  /*6200*/  LOP3.LUT R2, R9, R2, RZ, 0x3c, !PT ;  /* 0x0000000209027212 */ /* 0x000fe200078e3cff */
[----:B-1----:R-:W-:Y:S06]  /*6210*/  @!P0 BRA `(.L_x_121) ;  /* 0x0000000000e48947 */ /* 0x002fec0003800000 */
.L_x_133:
[----:B------:R-:W-:Y:S01]  /*6220*/  IMAD R5, R0, 0x8, R5 ;  /* 0x0000000800057824 */ /* 0x000fe200078e0205 */
[----:B------:R-:W-:-:S07]  /*6230*/  SHF.L.U32 R0, R2, 0x1f, RZ ;  /* 0x0000001f02007819 */ /* 0x000fce00000006ff */
.L_x_122:
[----:B-1----:R1:W2:Y:S02]  /*6240*/  SYNCS.PHASECHK.TRANS64.TRYWAIT P0, [R5+URZ], R0 ;  /* 0x00000000050075a7 */ /* 0x0022a4000800017f */
[----:B--2---:R-:W-:Y:S05]  /*6250*/  @!P0 NANOSLEEP.SYNCS 0x989680 ;  /* 0x009896800000895d */ /* 0x004fea0003900000 */
[----:B------:R-:W2:Y:S02]  /*6260*/  @!P0 SYNCS.PHASECHK.TRANS64 P0, [R5+URZ], R0 ;  /* 0x00000000050085a7 */ /* 0x000ea4000800007f */
[----:B--2---:R-:W-:Y:S05]  /*6270*/  @!P0 BRA `(.L_x_122) ;  /* 0xfffffffc00f08947 */ /* 0x004fea000383ffff */
.L_x_118:
[----:B------:R-:W-:Y:S05]  /*6280*/  BSYNC B0 ;  /* 0x0000000000007941 */ /* 0x000fea0003800000 */
.L_x_117:
[----:B------:R-:W-:Y:S05]  /*6290*/  EXIT ;  /* 0x000000000000794d */ /* 0x000fea0003800000 */
.L_x_19:
[----:B0-----:R-:W-:-:S04]  /*62a0*/  IMAD.U32 R3, RZ, RZ, UR43 ;  /* 0x0000002bff037e24 */ /* 0x001fc8000f8e00ff */
[----:B------:R0:W1:Y:S03]  /*62b0*/  SYNCS.PHASECHK.TRANS64.TRYWAIT P0, [R3+URZ+-0x8], R0 ;  /* 0xfffff800030075a7 */ /* 0x000066000800017f */
[----:B-1----:R-:W-:Y:S05]  /*62c0*/  @!P0 NANOSLEEP.SYNCS 0x989680 ;  /* 0x009896800000895d */ /* 0x002fea0003900000 */
[----:B------:R-:W1:Y:S02]  /*62d0*/  @!P0 SYNCS.PHASECHK.TRANS64 P0, [R3+URZ+-0x8], R0 ;  /* 0xfffff800030085a7 */ /* 0x000e64000800007f */
[----:B-1----:R-:W-:Y:S05]  /*62e0*/  @!P0 BRA `(.L_x_19) ;  /* 0xfffffffc00ec8947 */ /* 0x002fea000383ffff */
[----:B------:R-:W-:Y:S05]  /*62f0*/  BRA `(.L_x_123) ;  /* 0xffffffb400447947 */ /* 0x000fea000383ffff */
.L_x_24:
[----:B-1----:R1:W2:Y:S02]  /*6300*/  SYNCS.PHASECHK.TRANS64.TRYWAIT P1, [R3+URZ], R0 ;  /* 0x00000000030075a7 */ /* 0x0022a4000802017f */
[----:B--2---:R-:W-:Y:S05]  /*6310*/  @!P1 NANOSLEEP.SYNCS 0x989680 ;  /* 0x009896800000995d */ /* 0x004fea0003900000 */
[----:B------:R-:W2:Y:S02]  /*6320*/  @!P1 SYNCS.PHASECHK.TRANS64 P1, [R3+URZ], R0 ;  /* 0x00000000030095a7 */ /* 0x000ea4000802007f */
[----:B--2---:R-:W-:Y:S05]  /*6330*/  @!P1 BRA `(.L_x_24) ;  /* 0xfffffffc00f09947 */ /* 0x004fea000383ffff */
[----:B------:R-:W-:Y:S05]  /*6340*/  BRA `(.L_x_23) ;  /* 0xffffffb400b07947 */ /* 0x000fea000383ffff */
.L_x_29:
[----:B-1----:R-:W-:-:S04]  /*6350*/  IMAD.U32 R5, RZ, RZ, UR5 ;  /* 0x00000005ff057e24 */ /* 0x002fc8000f8e00ff */
[----:B------:R1:W2:Y:S03]  /*6360*/  SYNCS.PHASECHK.TRANS64.TRYWAIT P1, [R5+URZ], R4 ;  /* 0x00000004050075a7 */ /* 0x0002a6000802017f */
[----:B--2---:R-:W-:Y:S05]  /*6370*/  @!P1 NANOSLEEP.SYNCS 0x989680 ;  /* 0x009896800000995d */ /* 0x004fea0003900000 */
[----:B------:R-:W2:Y:S02]  /*6380*/  @!P1 SYNCS.PHASECHK.TRANS64 P1, [R5+URZ], R4 ;  /* 0x00000004050095a7 */ /* 0x000ea4000802007f */
[----:B--2---:R-:W-:Y:S05]  /*6390*/  @!P1 BRA `(.L_x_29) ;  /* 0xfffffffc00ec9947 */ /* 0x004fea000383ffff */
[----:B------:R-:W-:Y:S05]  /*63a0*/  BRA `(.L_x_28) ;  /* 0xffffffbc00b87947 */ /* 0x000fea000383ffff */
.L_x_35:
[----:B0-----:R-:W-:-:S04]  /*63b0*/  IMAD.U32 R3, RZ, RZ, UR43 ;  /* 0x0000002bff037e24 */ /* 0x001fc8000f8e00ff */
[----:B------:R0:W1:Y:S03]  /*63c0*/  SYNCS.PHASECHK.TRANS64.TRYWAIT P0, [R3+URZ+0x8], R0 ;  /* 0x00000800030075a7 */ /* 0x000066000800017f */
[----:B-1----:R-:W-:Y:S05]  /*63d0*/  @!P0 NANOSLEEP.SYNCS 0x989680 ;  /* 0x009896800000895d */ /* 0x002fea0003900000 */
[----:B------:R-:W1:Y:S02]  /*63e0*/  @!P0 SYNCS.PHASECHK.TRANS64 P0, [R3+URZ+0x8], R0 ;  /* 0x00000800030085a7 */ /* 0x000e64000800007f */
[----:B-1----:R-:W-:Y:S05]  /*63f0*/  @!P0 BRA `(.L_x_35) ;  /* 0xfffffffc00ec8947 */ /* 0x002fea000383ffff */
[----:B------:R-:W-:Y:S05]  /*6400*/  BRA `(.L_x_124) ;  /* 0xffffffc800487947 */ /* 0x000fea000383ffff */
.L_x_104:
[----:B------:R-:W-:Y:S01]  /*6410*/  BSSY B1, `(.L_x_125) ;  /* 0x0000006000017945 */ /* 0x000fe20003800000 */
[----:B------:R-:W-:-:S07]  /*6420*/  IMAD.MOV.U32 R15, RZ, RZ, -0x1 ;  /* 0xffffffffff0f7424 */ /* 0x000fce00078e00ff */
[----:B-----5:R-:W-:Y:S05]  /*6430*/  WARPSYNC.COLLECTIVE R15, `(.L_x_126) ;  /* 0x000000000f0c7348 */ /* 0x020fea0003c00000 */
[----:B------:R-:W-:Y:S02]  /*6440*/  ELECT P6, UR62, PT ;  /* 0x00000000003e782f */ /* 0x000fe400038c0000 */
[----:B------:R-:W-:Y:S01]  /*6450*/  MOV R14, UR62 ;  /* 0x0000003e000e7c02 */ /* 0x000fe20008000f00 */
[----:B-----5:R-:W-:Y:S10]  /*6460*/  ENDCOLLECTIVE ;  /* 0x000000000000791b */ /* 0x020ff40003800000 */
.L_x_126:
[----:B------:R-:W-:Y:S05]  /*6470*/  BSYNC B1 ;  /* 0x0000000000017941 */ /* 0x000fea0003800000 */
.L_x_125:
[----:B------:R-:W-:Y:S05]  /*6480*/  BRA `(.L_x_127) ;  /* 0xffffffec00907947 */ /* 0x000fea000383ffff */
.L_x_107:
[----:B-1----:R1:W2:Y:S02]  /*6490*/  SYNCS.PHASECHK.TRANS64.TRYWAIT P1, [R11+URZ+0x18], R6 ;  /* 0x000018060b0075a7 */ /* 0x0022a4000802017f */
[----:B--2---:R-:W-:Y:S05]  /*64a0*/  @!P1 NANOSLEEP.SYNCS 0x989680 ;  /* 0x009896800000995d */ /* 0x004fea0003900000 */
[----:B------:R-:W2:Y:S02]  /*64b0*/  @!P1 SYNCS.PHASECHK.TRANS64 P1, [R11+URZ+0x18], R6 ;  /* 0x000018060b0095a7 */ /* 0x000ea4000802007f */
[----:B--2---:R-:W-:Y:S05]  /*64c0*/  @!P1 BRA `(.L_x_107) ;  /* 0xfffffffc00f09947 */ /* 0x004fea000383ffff */
[----:B------:R-:W-:Y:S05]  /*64d0*/  BRA `(.L_x_128) ;  /* 0xffffffec00c87947 */ /* 0x000fea000383ffff */
.L_x_116:
[----:B------:R-:W-:Y:S01]  /*64e0*/  BSSY B0, `(.L_x_129) ;  /* 0x0000006000007945 */ /* 0x000fe20003800000 */
[----:B------:R-:W-:-:S07]  /*64f0*/  IMAD.MOV.U32 R15, RZ, RZ, -0x1 ;  /* 0xffffffffff0f7424 */ /* 0x000fce00078e00ff */
[----:B-----5:R-:W-:Y:S05]  /*6500*/  WARPSYNC.COLLECTIVE R15, `(.L_x_130) ;  /* 0x000000000f0c7348 */ /* 0x020fea0003c00000 */
[----:B------:R-:W-:Y:S02]  /*6510*/  ELECT P6, UR62, PT ;  /* 0x00000000003e782f */ /* 0x000fe400038c0000 */
[----:B------:R-:W-:Y:S01]  /*6520*/  MOV R14, UR62 ;  /* 0x0000003e000e7c02 */ /* 0x000fe20008000f00 */
[----:B-----5:R-:W-:Y:S10]  /*6530*/  ENDCOLLECTIVE ;  /* 0x000000000000791b */ /* 0x020ff40003800000 */
.L_x_130:
[----:B------:R-:W-:Y:S05]  /*6540*/  BSYNC B0 ;  /* 0x0000000000007941 */ /* 0x000fea0003800000 */
.L_x_129:
[----:B------:R-:W-:Y:S05]  /*6550*/  BRA `(.L_x_131) ;  /* 0xfffffff800c07947 */ /* 0x000fea000383ffff */
.L_x_120:
[----:B0-----:R0:W1:Y:S02]  /*6560*/  SYNCS.PHASECHK.TRANS64.TRYWAIT P0, [R7+URZ], R2 ;  /* 0x00000002070075a7 */ /* 0x001064000800017f */
[----:B-1----:R-:W-:Y:S05]  /*6570*/  @!P0 NANOSLEEP.SYNCS 0x989680 ;  /* 0x009896800000895d */ /* 0x002fea0003900000 */
[----:B------:R-:W1:Y:S02]  /*6580*/  @!P0 SYNCS.PHASECHK.TRANS64 P0, [R7+URZ], R2 ;  /* 0x00000002070085a7 */ /* 0x000e64000800007f */
[----:B-1----:R-:W-:Y:S05]  /*6590*/  @!P0 BRA `(.L_x_120) ;  /* 0xfffffffc00f08947 */ /* 0x002fea000383ffff */
[----:B------:R-:W-:Y:S05]  /*65a0*/  BRA `(.L_x_132) ;  /* 0xfffffffc00007947 */ /* 0x000fea000383ffff */
.L_x_121:
[----:B0-----:R0:W1:Y:S02]  /*65b0*/  SYNCS.PHASECHK.TRANS64.TRYWAIT P0, [R4+URZ], R3 ;  /* 0x00000003040075a7 */ /* 0x001064000800017f */
[----:B-1----:R-:W-:Y:S05]  /*65c0*/  @!P0 NANOSLEEP.SYNCS 0x989680 ;  /* 0x009896800000895d */ /* 0x002fea0003900000 */
[----:B------:R-:W1:Y:S02]  /*65d0*/  @!P0 SYNCS.PHASECHK.TRANS64 P0, [R4+URZ], R3 ;  /* 0x00000003040085a7 */ /* 0x000e64000800007f */
[----:B-1----:R-:W-:Y:S05]  /*65e0*/  @!P0 BRA `(.L_x_121) ;  /* 0xfffffffc00f08947 */ /* 0x002fea000383ffff */
[----:B------:R-:W-:Y:S05]  /*65f0*/  BRA `(.L_x_133) ;  /* 0xfffffffc00087947 */ /* 0x000fea000383ffff */
.L_x_134:
[----:B------:R-:W-:-:S00]  /*6600*/  BRA `(.L_x_134) ;  /* 0xfffffffc00fc7947 */ /* 0x000fc0000383ffff */
[----:B------:R-:W-:-:S00]  /*6610*/  NOP ;  /* 0x0000000000007918 */ /* 0x000fc00000000000 */
        /* <DEDUP_REMOVED lines=14> */
.L_x_135:


//--------------------- .nv.global.init           --------------------------
	.section	.nv.global.init,"aw",@progbits
.nv.global.init:
	.type		$str$22,@object
	.size		$str$22,($str$23 - $str$22)
$str$22:
        /*0000*/ 	.byte	0x6b, 0x5f, 0x74, 0x69, 0x6c, 0x65, 0x5f, 0x63, 0x6f, 0x75, 0x6e, 0x74, 0x20, 0x3e, 0x3d, 0x20
        /*0010*/ 	.byte	0x31, 0x00
	.type		$str$23,@object
	.size		$str$23,(__unnamed_1 - $str$23)
$str$23:
        /*0012*/ 	.byte	0x2f, 0x74, 0x6d, 0x70, 0x2f, 0x63, 0x75, 0x74, 0x6c, 0x61, 0x73, 0x73, 0x5f, 0x73, 0x77, 0x65
        /*0022*/ 	.byte	0x65, 0x70, 0x5f, 0x73, 0x72, 0x63, 0x2f, 0x69, 0x6e, 0x63, 0x6c, 0x75, 0x64, 0x65, 0x2f, 0x63
        /*0032*/ 	.byte	0x75, 0x74, 0x6c, 0x61, 0x73, 0x73, 0x2f, 0x67, 0x65, 0x6d, 0x6d, 0x2f, 0x63, 0x6f, 0x6c, 0x6c
        /*0042*/ 	.byte	0x65, 0x63, 0x74, 0x69, 0x76, 0x65, 0x2f, 0x73, 0x6d, 0x39, 0x30, 0x5f, 0x6d, 0x6d, 0x61, 0x5f
        /*0052*/ 	.byte	0x74, 0x6d, 0x61, 0x5f, 0x67, 0x6d, 0x6d, 0x61, 0x5f, 0x73, 0x73, 0x5f, 0x77, 0x61, 0x72, 0x70
        /*0062*/ 	.byte	0x73, 0x70, 0x65, 0x63, 0x69, 0x61, 0x6c, 0x69, 0x7a, 0x65, 0x64, 0x2e, 0x68, 0x70, 0x70, 0x00
	.type		__unnamed_1,@object
	.size		__unnamed_1,(.L_0 - __unnamed_1)
__unnamed_1:
        /*0072*/ 	.byte	0x76, 0x6f, 0x69, 0x64, 0x20, 0x63, 0x75, 0x74, 0x6c, 0x61, 0x73, 0x73, 0x3a, 0x3a, 0x67, 0x65
        /* <DEDUP_REMOVED lines=176> */
        /*0b82*/ 	.byte	0x00
.L_0:


//--------------------- .nv.shared._ZN7cutlass13device_kernelINS_4gemm6kernel13GemmUniversalIN4cute5tupleIJiiiiEEENS1_10collective13CollectiveMmaINS1_34MainloopSm90TmaGmmaWarpSpecializedILi3ENS5_IJNS4_1CILi2EEESB_NSA_ILi1EEEEEENS1_32KernelTmaWarpSpecializedPingpongEEENS5_IJNSA_ILi64EEESG_NSA_ILi128EEEEEEfNS5_IJlSC_lEEEfSJ_NS4_8TiledMMAINS4_8MMA_AtomIJNS4_4SM904GMMA29MMA_64x64x8_F32TF32TF32_SS_TNILNSN_7ScaleInE1ELSP_1EEEEEENS4_6LayoutINS5_IJSC_SC_SC_EEENS5_IJNSA_ILi0EEESU_SU_EEEEENS5_IJNS4_10UnderscoreESX_SX_EEEEENS4_23SM90_TMA_LOAD_MULTICASTENS4_14ComposedLayoutINS4_7SwizzleILi3ELi4ELi3EEENS4_18smem_ptr_flag_bitsILi32EEENSS_INS5_IJNSA_ILi8EEENSA_ILi32EEEEEENS5_IJS17_SC_EEEEEEEvNS4_8identityES10_S1B_vS1C_EENS_8epilogue10collective6detail29Sm90TmaWarpSpecializedAdapterINS1F_15DefaultEpilogueIfSJ_SJ_NS1E_6thread17LinearCombinationIfLi1EffLNS1J_9ScaleType4KindE0ELNS_15FloatRoundStyleE2EfEENS1_15EpilogueDefaultEEEEEvvEEEEvNT_6ParamsE --------------------------
	.section	.nv.shared._ZN7cutlass13device_kernelINS_4gemm6kernel13GemmUniversalIN4cute5tupleIJiiiiEEENS1_10collective13CollectiveMmaINS1_34MainloopSm90TmaGmmaWarpSpecializedILi3ENS5_IJNS4_1CILi2EEESB_NSA_ILi1EEEEEENS1_32KernelTmaWarpSpecializedPingpongEEENS5_IJNSA_ILi64EEESG_NSA_ILi128EEEEEEfNS5_IJlSC_lEEEfSJ_NS4_8TiledMMAINS4_8MMA_AtomIJNS4_4SM904GMMA29MMA_64x64x8_F32TF32TF32_SS_TNILNSN_7ScaleInE1ELSP_1EEEEEENS4_6LayoutINS5_IJSC_SC_SC_EEENS5_IJNSA_ILi0EEESU_SU_EEEEENS5_IJNS4_10UnderscoreESX_SX_EEEEENS4_23SM90_TMA_LOAD_MULTICASTENS4_14ComposedLayoutINS4_7SwizzleILi3ELi4ELi3EEENS4_18smem_ptr_flag_bitsILi32EEENSS_INS5_IJNSA_ILi8EEENSA_ILi32EEEEEENS5_IJS17_SC_EEEEEEEvNS4_8identityES10_S1B_vS1C_EENS_8epilogue10collective6detail29Sm90TmaWarpSpecializedAdapterINS1F_15DefaultEpilogueIfSJ_SJ_NS1E_6thread17LinearCombinationIfLi1EffLNS1J_9ScaleType4KindE0ELNS_15FloatRoundStyleE2EfEENS1_15EpilogueDefaultEEEEEvvEEEEvNT_6ParamsE,"aw",@nobits
	.sectionflags	@""
	.align	16
	.zero		1024


//--------------------- .nv.shared.reserved.0     --------------------------
	.section	.nv.shared.reserved.0,"aw",@nobits
	.weak		__nv_reservedSMEM_offset_0_alias
	.size		__nv_reservedSMEM_offset_0_alias, 0, 0
	.other		__nv_reservedSMEM_offset_0_alias,@"STO_CUDA_RESERVED_SHARED STV_DEFAULT"
__nv_reservedSMEM_offset_0_alias:
	.zero		0


//--------------------- .nv.global                --------------------------
	.section	.nv.global,"aw",@nobits
.nv.global:
	.type		_ZN40_INTERNAL_fd1df887_4_k_cu_304bc995_309574cute1_E,@object
	.size		_ZN40_INTERNAL_fd1df887_4_k_cu_304bc995_309574cute1_E,(_ZN40_INTERNAL_fd1df887_4_k_cu_304bc995_309574cuda3std3__45__cpo6cbeginE - _ZN40_INTERNAL_fd1df887_4_k_cu_304bc995_309574cute1_E)
_ZN40_INTERNAL_fd1df887_4_k_cu_304bc995_309574cute1_E:
	.zero		1
	.type		_ZN40_INTERNAL_fd1df887_4_k_cu_304bc995_309574cuda3std3__45__cpo6cbeginE,@object
	.size		_ZN40_INTERNAL_fd1df887_4_k_cu_304bc995_309574cuda3std3__45__cpo6cbeginE,(_ZN40_INTERNAL_fd1df887_4_k_cu_304bc995_309574cuda3std3__48in_placeE - _ZN40_INTERNAL_fd1df887_4_k_cu_304bc995_309574cuda3std3__45__cpo6cbeginE)
_ZN40_INTERNAL_fd1df887_4_k_cu_304bc995_309574cuda3std3__45__cpo6cbeginE:
	.zero		1
	.type		_ZN40_INTERNAL_fd1df887_4_k_cu_304bc995_309574cuda3std3__48in_placeE,@object
	.size		_ZN40_INTERNAL_fd1df887_4_k_cu_304bc995_309574cuda3std3__48in_placeE,(_ZN40_INTERNAL_fd1df887_4_k_cu_304bc995_309574cuda3std6ranges3__45__cpo9iter_moveE - _ZN40_INTERNAL_fd1df887_4_k_cu_304bc995_309574cuda3std3__48in_placeE)
_ZN40_INTERNAL_fd1df887_4_k_cu_304bc995_309574cuda3std3__48in_placeE:
	.zero		1
	.type		_ZN40_INTERNAL_fd1df887_4_k_cu_304bc995_309574cuda3std6ranges3__45__cpo9iter_moveE,@object
	.size		_ZN40_INTERNAL_fd1df887_4_k_cu_304bc995_309574cuda3std6ranges3__45__cpo9iter_moveE,(_ZN40_INTERNAL_fd1df887_4_k_cu_304bc995_309574cuda3std3__45__cpo5beginE - _ZN40_INTERNAL_fd1df887_4_k_cu_304bc995_309574cuda3std6ranges3__45__cpo9iter_moveE)
_ZN40_INTERNAL_fd1df887_4_k_cu_304bc995_309574cuda3std6ranges3__45__cpo9iter_moveE:
	.zero		1
	.type		_ZN40_INTERNAL_fd1df887_4_k_cu_304bc995_309574cuda3std3__45__cpo5beginE,@object
	.size		_ZN40_INTERNAL_fd1df887_4_k_cu_304bc995_309574cuda3std3__45__cpo5beginE,(_ZN40_INTERNAL_fd1df887_4_k_cu_304bc995_309574cuda3std3__442_GLOBAL__N__fd1df887_4_k_cu_304bc995_309576ignoreE - _ZN40_INTERNAL_fd1df887_4_k_cu_304bc995_309574cuda3std3__45__cpo5beginE)
_ZN40_INTERNAL_fd1df887_4_k_cu_304bc995_309574cuda3std3__45__cpo5beginE:
	.zero		1
	.type		_ZN40_INTERNAL_fd1df887_4_k_cu_304bc995_309574cuda3std3__442_GLOBAL__N__fd1df887_4_k_cu_304bc995_309576ignoreE,@object
	.size		_ZN40_INTERNAL_fd1df887_4_k_cu_304bc995_309574cuda3std3__442_GLOBAL__N__fd1df887_4_k_cu_304bc995_309576ignoreE,(_ZN40_INTERNAL_fd1df887_4_k_cu_304bc995_309574cute7productE - _ZN40_INTERNAL_fd1df887_4_k_cu_304bc995_309574cuda3std3__442_GLOBAL__N__fd1df887_4_k_cu_304bc995_309576ignoreE)
_ZN40_INTERNAL_fd1df887_4_k_cu_304bc995_309574cuda3std3__442_GLOBAL__N__fd1df887_4_k_cu_304bc995_309576ignoreE:
	.zero		1
	.type		_ZN40_INTERNAL_fd1df887_4_k_cu_304bc995_309574cute7productE,@object
	.size		_ZN40_INTERNAL_fd1df887_4_k_cu_304bc995_309574cute7productE,(_ZN40_INTERNAL_fd1df887_4_k_cu_304bc995_309574cuda3std3__45__cpo3endE - _ZN40_INTERNAL_fd1df887_4_k_cu_304bc995_309574cute7productE)
_ZN40_INTERNAL_fd1df887_4_k_cu_304bc995_309574cute7productE:
	.zero		1
	.type		_ZN40_INTERNAL_fd1df887_4_k_cu_304bc995_309574cuda3std3__45__cpo3endE,@object
	.size		_ZN40_INTERNAL_fd1df887_4_k_cu_304bc995_309574cuda3std3__45__cpo3endE,(_ZN40_INTERNAL_fd1df887_4_k_cu_304bc995_309574cuda3std3__419piecewise_constructE - _ZN40_INTERNAL_fd1df887_4_k_cu_304bc995_309574cuda3std3__45__cpo3endE)
_ZN40_INTERNAL_fd1df887_4_k_cu_304bc995_309574cuda3std3__45__cpo3endE:
	.zero		1
	.type		_ZN40_INTERNAL_fd1df887_4_k_cu_304bc995_309574cuda3std3__419piecewise_constructE,@object
	.size		_ZN40_INTERNAL_fd1df887_4_k_cu_304bc995_309574cuda3std3__419piecewise_constructE,(_ZN40_INTERNAL_fd1df887_4_k_cu_304bc995_309574cuda3std3__45__cpo4cendE - _ZN40_INTERNAL_fd1df887_4_k_cu_304bc995_309574cuda3std3__419piecewise_constructE)
_ZN40_INTERNAL_fd1df887_4_k_cu_304bc995_309574cuda3std3__419piecewise_constructE:
	.zero		1
	.type		_ZN40_INTERNAL_fd1df887_4_k_cu_304bc995_309574cuda3std3__45__cpo4cendE,@object
	.size		_ZN40_INTERNAL_fd1df887_4_k_cu_304bc995_309574cuda3std3__45__cpo4cendE,(_ZN40_INTERNAL_fd1df887_4_k_cu_304bc995_309574cuda3std6ranges3__45__cpo4swapE - _ZN40_INTERNAL_fd1df887_4_k_cu_304bc995_309574cuda3std3__45__cpo4cendE)
_ZN40_INTERNAL_fd1df887_4_k_cu_304bc995_309574cuda3std3__45__cpo4cendE:
	.zero		1
	.type		_ZN40_INTERNAL_fd1df887_4_k_cu_304bc995_309574cuda3std6ranges3__45__cpo4swapE,@object
	.size		_ZN40_INTERNAL_fd1df887_4_k_cu_304bc995_309574cuda3std6ranges3__45__cpo4swapE,(.L_8 - _ZN40_INTERNAL_fd1df887_4_k_cu_304bc995_309574cuda3std6ranges3__45__cpo4swapE)
_ZN40_INTERNAL_fd1df887_4_k_cu_304bc995_309574cuda3std6ranges3__45__cpo4swapE:
	.zero		1
.L_8:


//--------------------- .nv.constant0._ZN7cutlass13device_kernelINS_4gemm6kernel13GemmUniversalIN4cute5tupleIJiiiiEEENS1_10collective13CollectiveMmaINS1_34MainloopSm90TmaGmmaWarpSpecializedILi3ENS5_IJNS4_1CILi2EEESB_NSA_ILi1EEEEEENS1_32KernelTmaWarpSpecializedPingpongEEENS5_IJNSA_ILi64EEESG_NSA_ILi128EEEEEEfNS5_IJlSC_lEEEfSJ_NS4_8TiledMMAINS4_8MMA_AtomIJNS4_4SM904GMMA29MMA_64x64x8_F32TF32TF32_SS_TNILNSN_7ScaleInE1ELSP_1EEEEEENS4_6LayoutINS5_IJSC_SC_SC_EEENS5_IJNSA_ILi0EEESU_SU_EEEEENS5_IJNS4_10UnderscoreESX_SX_EEEEENS4_23SM90_TMA_LOAD_MULTICASTENS4_14ComposedLayoutINS4_7SwizzleILi3ELi4ELi3EEENS4_18smem_ptr_flag_bitsILi32EEENSS_INS5_IJNSA_ILi8EEENSA_ILi32EEEEEENS5_IJS17_SC_EEEEEEEvNS4_8identityES10_S1B_vS1C_EENS_8epilogue10collective6detail29Sm90TmaWarpSpecializedAdapterINS1F_15DefaultEpilogueIfSJ_SJ_NS1E_6thread17LinearCombinationIfLi1EffLNS1J_9ScaleType4KindE0ELNS_15FloatRoundStyleE2EfEENS1_15EpilogueDefaultEEEEEvvEEEEvNT_6ParamsE --------------------------
	.section	.nv.constant0._ZN7cutlass13device_kernelINS_4gemm6kernel13GemmUniversalIN4cute5tupleIJiiiiEEENS1_10collective13CollectiveMmaINS1_34MainloopSm90TmaGmmaWarpSpecializedILi3ENS5_IJNS4_1CILi2EEESB_NSA_ILi1EEEEEENS1_32KernelTmaWarpSpecializedPingpongEEENS5_IJNSA_ILi64EEESG_NSA_ILi128EEEEEEfNS5_IJlSC_lEEEfSJ_NS4_8TiledMMAINS4_8MMA_AtomIJNS4_4SM904GMMA29MMA_64x64x8_F32TF32TF32_SS_TNILNSN_7ScaleInE1ELSP_1EEEEEENS4_6LayoutINS5_IJSC_SC_SC_EEENS5_IJNSA_ILi0EEESU_SU_EEEEENS5_IJNS4_10UnderscoreESX_SX_EEEEENS4_23SM90_TMA_LOAD_MULTICASTENS4_14ComposedLayoutINS4_7SwizzleILi3ELi4ELi3EEENS4_18smem_ptr_flag_bitsILi32EEENSS_INS5_IJNSA_ILi8EEENSA_ILi32EEEEEENS5_IJS17_SC_EEEEEEEvNS4_8identityES10_S1B_vS1C_EENS_8epilogue10collective6detail29Sm90TmaWarpSpecializedAdapterINS1F_15DefaultEpilogueIfSJ_SJ_NS1E_6thread17LinearCombinationIfLi1EffLNS1J_9ScaleType4KindE0ELNS_15FloatRoundStyleE2EfEENS1_15EpilogueDefaultEEEEEvvEEEEvNT_6ParamsE,"a",@progbits
	.sectionflags	@""
	.align	4
.nv.constant0._ZN7cutlass13device_kernelINS_4gemm6kernel13GemmUniversalIN4cute5tupleIJiiiiEEENS1_10collective13CollectiveMmaINS1_34MainloopSm90TmaGmmaWarpSpecializedILi3ENS5_IJNS4_1CILi2EEESB_NSA_ILi1EEEEEENS1_32KernelTmaWarpSpecializedPingpongEEENS5_IJNSA_ILi64EEESG_NSA_ILi128EEEEEEfNS5_IJlSC_lEEEfSJ_NS4_8TiledMMAINS4_8MMA_AtomIJNS4_4SM904GMMA29MMA_64x64x8_F32TF32TF32_SS_TNILNSN_7ScaleInE1ELSP_1EEEEEENS4_6LayoutINS5_IJSC_SC_SC_EEENS5_IJNSA_ILi0EEESU_SU_EEEEENS5_IJNS4_10UnderscoreESX_SX_EEEEENS4_23SM90_TMA_LOAD_MULTICASTENS4_14ComposedLayoutINS4_7SwizzleILi3ELi4ELi3EEENS4_18smem_ptr_flag_bitsILi32EEENSS_INS5_IJNSA_ILi8EEENSA_ILi32EEEEEENS5_IJS17_SC_EEEEEEEvNS4_8identityES10_S1B_vS1C_EENS_8epilogue10collective6detail29Sm90TmaWarpSpecializedAdapterINS1F_15DefaultEpilogueIfSJ_SJ_NS1E_6thread17LinearCombinationIfLi1EffLNS1J_9ScaleType4KindE0ELNS_15FloatRoundStyleE2EfEENS1_15EpilogueDefaultEEEEEvvEEEEvNT_6ParamsE:
	.zero		1664


//--------------------- SYMBOLS --------------------------

	.type		.nv.reservedSmem.offset0,@object
	.size		.nv.reservedSmem.offset0,0x4
	.type		__assertfail,@function
